	.target	sm_90a

	.elftype	@"ET_EXEC"


//--------------------- .note.nv.tkinfo           --------------------------
	.section	.note.nv.tkinfo,"",@"SHT_NOTE"
	.sectionflags	@"SHF_NOTE_NV_TKINFO"
	.tkinfo
        /*0018*/ 	.word	0x00000002
        /*0030*/ 	.string	""
        /*0030*/ 	.string	"ptxas"
        /*0030*/ 	.string	"Cuda compilation tools, release 13.0, V13.0.88"
        /*0030*/ 	.string	"Build cuda_13.0.r13.0/compiler.36424714_0"
        /*0030*/ 	.string	"-arch sm_90a -m 64 "



//--------------------- .note.nv.cuinfo           --------------------------
	.section	.note.nv.cuinfo,"",@"SHT_NOTE"
	.sectionflags	@"SHF_NOTE_NV_CUINFO"
        /*0018*/ 	.short	0x0002
        /*001a*/ 	.short	0x005a
        /*001c*/ 	.short	0x0082
	.zero		2


//--------------------- .nv.info                  --------------------------
	.section	.nv.info,"",@"SHT_CUDA_INFO"
	.align	4


	//----- nvinfo : EIATTR_REGCOUNT
	.align		4
        /*0000*/ 	.byte	0x04, 0x2f
        /*0002*/ 	.short	(.L_12 - .L_11)
	.align		4
.L_11:
        /*0004*/ 	.word	index@(_ZN7cutlass6KernelINS_4gemm6kernel9GemmArrayINS1_11threadblock12MmaPipelinedINS1_9GemmShapeILi128ELi128ELi8EEENS_9transform11threadblock22PredicatedTileIteratorINS_11MatrixShapeILi128ELi8EEEfNS_6layout8RowMajorELi1ENS8_30PitchLinearStripminedThreadMapINS_16PitchLinearShapeILi8ELi128EEELi256ELi1EEELi1ELb0ENSD_9NoPermuteEEENS9_19RegularTileIteratorISC_fNSD_11ColumnMajorELi1ENS8_33TransposePitchLinearThreadMapSimtISI_EELi4EEENSA_INSB_ILi8ELi128EEEfSE_Li0ENSF_INSG_ILi128ELi8EEELi256ELi1EEELi1ELb0ESJ_EENSL_ISQ_fSE_Li0ESS_Li4EEEfSE_NS4_9MmaPolicyINS1_4warp7MmaSimtINS6_ILi32ELi64ELi8EEEfSM_fSE_fSE_NSW_13MmaSimtPolicyINSB_ILi4ELi8EEENSD_19RowMajorInterleavedILi2EEENS6_ILi4ELi4ELi1EEEEELi1ELNS_16ComplexTransformE0ELS15_0EbEENSB_ILi4ELi0EEENSB_ILi0ELi0EEELi1EEENS_21NumericArrayConverterIffLi4ELNS_15FloatRoundStyleE2ENS8_6thread14UnaryTransform8IdentityEEES1F_bEENS_8epilogue11threadblock8EpilogueIS7_S16_Li1ENS1I_22PredicatedTileIteratorINS1I_26OutputTileOptimalThreadMapINS1I_15OutputTileShapeILi128ELi1ELi4ELi4ELi1EEENS1M_ILi1ELi4ELi2ELi1ELi8EEELi256ELi1ELi32EEEfLb0ESJ_Lb0EEENS1H_4warp20FragmentIteratorSimtISY_NS1_6thread3MmaINS6_ILi8ELi8ELi1EEEfSM_fSE_fSE_NS_4arch13OpMultiplyAddEbEESE_S14_EENS1R_16TileIteratorSimtISY_S1Y_fSE_S14_EENS1I_18SharedLoadIteratorINS1P_18CompactedThreadMapEfLi4EEENS1H_6thread17LinearCombinationIfLi1EffLNS25_9ScaleType4KindE0ELS1B_2EfEENSB_ILi0ELi17EEELi1ELi1EEENS4_37GemmBatchedIdentityThreadblockSwizzleEEEEEvNT_6ParamsE)
        /*0008*/ 	.word	0x00000082


	//----- nvinfo : EIATTR_FRAME_SIZE
	.align		4
.L_12:
        /*000c*/ 	.byte	0x04, 0x11
        /*000e*/ 	.short	(.L_14 - .L_13)
	.align		4
.L_13:
        /*0010*/ 	.word	index@(_ZN7cutlass6KernelINS_4gemm6kernel9GemmArrayINS1_11threadblock12MmaPipelinedINS1_9GemmShapeILi128ELi128ELi8EEENS_9transform11threadblock22PredicatedTileIteratorINS_11MatrixShapeILi128ELi8EEEfNS_6layout8RowMajorELi1ENS8_30PitchLinearStripminedThreadMapINS_16PitchLinearShapeILi8ELi128EEELi256ELi1EEELi1ELb0ENSD_9NoPermuteEEENS9_19RegularTileIteratorISC_fNSD_11ColumnMajorELi1ENS8_33TransposePitchLinearThreadMapSimtISI_EELi4EEENSA_INSB_ILi8ELi128EEEfSE_Li0ENSF_INSG_ILi128ELi8EEELi256ELi1EEELi1ELb0ESJ_EENSL_ISQ_fSE_Li0ESS_Li4EEEfSE_NS4_9MmaPolicyINS1_4warp7MmaSimtINS6_ILi32ELi64ELi8EEEfSM_fSE_fSE_NSW_13MmaSimtPolicyINSB_ILi4ELi8EEENSD_19RowMajorInterleavedILi2EEENS6_ILi4ELi4ELi1EEEEELi1ELNS_16ComplexTransformE0ELS15_0EbEENSB_ILi4ELi0EEENSB_ILi0ELi0EEELi1EEENS_21NumericArrayConverterIffLi4ELNS_15FloatRoundStyleE2ENS8_6thread14UnaryTransform8IdentityEEES1F_bEENS_8epilogue11threadblock8EpilogueIS7_S16_Li1ENS1I_22PredicatedTileIteratorINS1I_26OutputTileOptimalThreadMapINS1I_15OutputTileShapeILi128ELi1ELi4ELi4ELi1EEENS1M_ILi1ELi4ELi2ELi1ELi8EEELi256ELi1ELi32EEEfLb0ESJ_Lb0EEENS1H_4warp20FragmentIteratorSimtISY_NS1_6thread3MmaINS6_ILi8ELi8ELi1EEEfSM_fSE_fSE_NS_4arch13OpMultiplyAddEbEESE_S14_EENS1R_16TileIteratorSimtISY_S1Y_fSE_S14_EENS1I_18SharedLoadIteratorINS1P_18CompactedThreadMapEfLi4EEENS1H_6thread17LinearCombinationIfLi1EffLNS25_9ScaleType4KindE0ELS1B_2EfEENSB_ILi0ELi17EEELi1ELi1EEENS4_37GemmBatchedIdentityThreadblockSwizzleEEEEEvNT_6ParamsE)
        /*0014*/ 	.word	0x00000000


	//----- nvinfo : EIATTR_REGCOUNT
	.align		4
.L_14:
        /*0018*/ 	.byte	0x04, 0x2f
        /*001a*/ 	.short	(.L_16 - .L_15)
	.align		4
.L_15:
        /*001c*/ 	.word	index@(_ZN7cutlass6KernelINS_4gemm6kernel11GemmBatchedINS1_11threadblock12MmaPipelinedINS1_9GemmShapeILi128ELi128ELi8EEENS_9transform11threadblock22PredicatedTileIteratorINS_11MatrixShapeILi128ELi8EEEfNS_6layout8RowMajorELi1ENS8_30PitchLinearStripminedThreadMapINS_16PitchLinearShapeILi8ELi128EEELi256ELi1EEELi1ELb0ENSD_9NoPermuteEEENS9_19RegularTileIteratorISC_fNSD_11ColumnMajorELi1ENS8_33TransposePitchLinearThreadMapSimtISI_EELi4EEENSA_INSB_ILi8ELi128EEEfSE_Li0ENSF_INSG_ILi128ELi8EEELi256ELi1EEELi1ELb0ESJ_EENSL_ISQ_fSE_Li0ESS_Li4EEEfSE_NS4_9MmaPolicyINS1_4warp7MmaSimtINS6_ILi32ELi64ELi8EEEfSM_fSE_fSE_NSW_13MmaSimtPolicyINSB_ILi4ELi8EEENSD_19RowMajorInterleavedILi2EEENS6_ILi4ELi4ELi1EEEEELi1ELNS_16ComplexTransformE0ELS15_0EbEENSB_ILi4ELi0EEENSB_ILi0ELi0EEELi1EEENS_21NumericArrayConverterIffLi4ELNS_15FloatRoundStyleE2ENS8_6thread14UnaryTransform8IdentityEEES1F_bEENS_8epilogue11threadblock8EpilogueIS7_S16_Li1ENS1I_22PredicatedTileIteratorINS1I_26OutputTileOptimalThreadMapINS1I_15OutputTileShapeILi128ELi1ELi4ELi4ELi1EEENS1M_ILi1ELi4ELi2ELi1ELi8EEELi256ELi1ELi32EEEfLb0ESJ_Lb0EEENS1H_4warp20FragmentIteratorSimtISY_NS1_6thread3MmaINS6_ILi8ELi8ELi1EEEfSM_fSE_fSE_NS_4arch13OpMultiplyAddEbEESE_S14_EENS1R_16TileIteratorSimtISY_S1Y_fSE_S14_EENS1I_18SharedLoadIteratorINS1P_18CompactedThreadMapEfLi4EEENS1H_6thread17LinearCombinationIfLi1EffLNS25_9ScaleType4KindE0ELS1B_2EfEENSB_ILi0ELi17EEELi1ELi1EEENS4_37GemmBatchedIdentityThreadblockSwizzleEEEEEvNT_6ParamsE)
        /*0020*/ 	.word	0x00000082


	//----- nvinfo : EIATTR_FRAME_SIZE
	.align		4
.L_16:
        /*0024*/ 	.byte	0x04, 0x11
        /*0026*/ 	.short	(.L_18 - .L_17)
	.align		4
.L_17:
        /*0028*/ 	.word	index@(_ZN7cutlass6KernelINS_4gemm6kernel11GemmBatchedINS1_11threadblock12MmaPipelinedINS1_9GemmShapeILi128ELi128ELi8EEENS_9transform11threadblock22PredicatedTileIteratorINS_11MatrixShapeILi128ELi8EEEfNS_6layout8RowMajorELi1ENS8_30PitchLinearStripminedThreadMapINS_16PitchLinearShapeILi8ELi128EEELi256ELi1EEELi1ELb0ENSD_9NoPermuteEEENS9_19RegularTileIteratorISC_fNSD_11ColumnMajorELi1ENS8_33TransposePitchLinearThreadMapSimtISI_EELi4EEENSA_INSB_ILi8ELi128EEEfSE_Li0ENSF_INSG_ILi128ELi8EEELi256ELi1EEELi1ELb0ESJ_EENSL_ISQ_fSE_Li0ESS_Li4EEEfSE_NS4_9MmaPolicyINS1_4warp7MmaSimtINS6_ILi32ELi64ELi8EEEfSM_fSE_fSE_NSW_13MmaSimtPolicyINSB_ILi4ELi8EEENSD_19RowMajorInterleavedILi2EEENS6_ILi4ELi4ELi1EEEEELi1ELNS_16ComplexTransformE0ELS15_0EbEENSB_ILi4ELi0EEENSB_ILi0ELi0EEELi1EEENS_21NumericArrayConverterIffLi4ELNS_15FloatRoundStyleE2ENS8_6thread14UnaryTransform8IdentityEEES1F_bEENS_8epilogue11threadblock8EpilogueIS7_S16_Li1ENS1I_22PredicatedTileIteratorINS1I_26OutputTileOptimalThreadMapINS1I_15OutputTileShapeILi128ELi1ELi4ELi4ELi1EEENS1M_ILi1ELi4ELi2ELi1ELi8EEELi256ELi1ELi32EEEfLb0ESJ_Lb0EEENS1H_4warp20FragmentIteratorSimtISY_NS1_6thread3MmaINS6_ILi8ELi8ELi1EEEfSM_fSE_fSE_NS_4arch13OpMultiplyAddEbEESE_S14_EENS1R_16TileIteratorSimtISY_S1Y_fSE_S14_EENS1I_18SharedLoadIteratorINS1P_18CompactedThreadMapEfLi4EEENS1H_6thread17LinearCombinationIfLi1EffLNS25_9ScaleType4KindE0ELS1B_2EfEENSB_ILi0ELi17EEELi1ELi1EEENS4_37GemmBatchedIdentityThreadblockSwizzleEEEEEvNT_6ParamsE)
        /*002c*/ 	.word	0x00000000


	//----- nvinfo : EIATTR_MIN_STACK_SIZE
	.align		4
.L_18:
        /*0030*/ 	.byte	0x04, 0x12
        /*0032*/ 	.short	(.L_20 - .L_19)
	.align		4
.L_19:
        /*0034*/ 	.word	index@(_ZN7cutlass6KernelINS_4gemm6kernel11GemmBatchedINS1_11threadblock12MmaPipelinedINS1_9GemmShapeILi128ELi128ELi8EEENS_9transform11threadblock22PredicatedTileIteratorINS_11MatrixShapeILi128ELi8EEEfNS_6layout8RowMajorELi1ENS8_30PitchLinearStripminedThreadMapINS_16PitchLinearShapeILi8ELi128EEELi256ELi1EEELi1ELb0ENSD_9NoPermuteEEENS9_19RegularTileIteratorISC_fNSD_11ColumnMajorELi1ENS8_33TransposePitchLinearThreadMapSimtISI_EELi4EEENSA_INSB_ILi8ELi128EEEfSE_Li0ENSF_INSG_ILi128ELi8EEELi256ELi1EEELi1ELb0ESJ_EENSL_ISQ_fSE_Li0ESS_Li4EEEfSE_NS4_9MmaPolicyINS1_4warp7MmaSimtINS6_ILi32ELi64ELi8EEEfSM_fSE_fSE_NSW_13MmaSimtPolicyINSB_ILi4ELi8EEENSD_19RowMajorInterleavedILi2EEENS6_ILi4ELi4ELi1EEEEELi1ELNS_16ComplexTransformE0ELS15_0EbEENSB_ILi4ELi0EEENSB_ILi0ELi0EEELi1EEENS_21NumericArrayConverterIffLi4ELNS_15FloatRoundStyleE2ENS8_6thread14UnaryTransform8IdentityEEES1F_bEENS_8epilogue11threadblock8EpilogueIS7_S16_Li1ENS1I_22PredicatedTileIteratorINS1I_26OutputTileOptimalThreadMapINS1I_15OutputTileShapeILi128ELi1ELi4ELi4ELi1EEENS1M_ILi1ELi4ELi2ELi1ELi8EEELi256ELi1ELi32EEEfLb0ESJ_Lb0EEENS1H_4warp20FragmentIteratorSimtISY_NS1_6thread3MmaINS6_ILi8ELi8ELi1EEEfSM_fSE_fSE_NS_4arch13OpMultiplyAddEbEESE_S14_EENS1R_16TileIteratorSimtISY_S1Y_fSE_S14_EENS1I_18SharedLoadIteratorINS1P_18CompactedThreadMapEfLi4EEENS1H_6thread17LinearCombinationIfLi1EffLNS25_9ScaleType4KindE0ELS1B_2EfEENSB_ILi0ELi17EEELi1ELi1EEENS4_37GemmBatchedIdentityThreadblockSwizzleEEEEEvNT_6ParamsE)
        /*0038*/ 	.word	0x00000000


	//----- nvinfo : EIATTR_MIN_STACK_SIZE
	.align		4
.L_20:
        /*003c*/ 	.byte	0x04, 0x12
        /*003e*/ 	.short	(.L_22 - .L_21)
	.align		4
.L_21:
        /*0040*/ 	.word	index@(_ZN7cutlass6KernelINS_4gemm6kernel9GemmArrayINS1_11threadblock12MmaPipelinedINS1_9GemmShapeILi128ELi128ELi8EEENS_9transform11threadblock22PredicatedTileIteratorINS_11MatrixShapeILi128ELi8EEEfNS_6layout8RowMajorELi1ENS8_30PitchLinearStripminedThreadMapINS_16PitchLinearShapeILi8ELi128EEELi256ELi1EEELi1ELb0ENSD_9NoPermuteEEENS9_19RegularTileIteratorISC_fNSD_11ColumnMajorELi1ENS8_33TransposePitchLinearThreadMapSimtISI_EELi4EEENSA_INSB_ILi8ELi128EEEfSE_Li0ENSF_INSG_ILi128ELi8EEELi256ELi1EEELi1ELb0ESJ_EENSL_ISQ_fSE_Li0ESS_Li4EEEfSE_NS4_9MmaPolicyINS1_4warp7MmaSimtINS6_ILi32ELi64ELi8EEEfSM_fSE_fSE_NSW_13MmaSimtPolicyINSB_ILi4ELi8EEENSD_19RowMajorInterleavedILi2EEENS6_ILi4ELi4ELi1EEEEELi1ELNS_16ComplexTransformE0ELS15_0EbEENSB_ILi4ELi0EEENSB_ILi0ELi0EEELi1EEENS_21NumericArrayConverterIffLi4ELNS_15FloatRoundStyleE2ENS8_6thread14UnaryTransform8IdentityEEES1F_bEENS_8epilogue11threadblock8EpilogueIS7_S16_Li1ENS1I_22PredicatedTileIteratorINS1I_26OutputTileOptimalThreadMapINS1I_15OutputTileShapeILi128ELi1ELi4ELi4ELi1EEENS1M_ILi1ELi4ELi2ELi1ELi8EEELi256ELi1ELi32EEEfLb0ESJ_Lb0EEENS1H_4warp20FragmentIteratorSimtISY_NS1_6thread3MmaINS6_ILi8ELi8ELi1EEEfSM_fSE_fSE_NS_4arch13OpMultiplyAddEbEESE_S14_EENS1R_16TileIteratorSimtISY_S1Y_fSE_S14_EENS1I_18SharedLoadIteratorINS1P_18CompactedThreadMapEfLi4EEENS1H_6thread17LinearCombinationIfLi1EffLNS25_9ScaleType4KindE0ELS1B_2EfEENSB_ILi0ELi17EEELi1ELi1EEENS4_37GemmBatchedIdentityThreadblockSwizzleEEEEEvNT_6ParamsE)
        /*0044*/ 	.word	0x00000000
.L_22:


//--------------------- .nv.compat                --------------------------
	.section	.nv.compat,"",@"SHT_CUDA_COMPAT_INFO"
	.align	4
        /*0000*/ 	.byte	0x02, 0x09, 0x01, 0x00, 0x02, 0x02, 0x01, 0x00, 0x02, 0x05, 0x05, 0x00, 0x03, 0x07, 0x01, 0x01
        /*0010*/ 	.byte	0x02, 0x03, 0x00, 0x00, 0x02, 0x06, 0x01, 0x00, 0x04, 0x0b, 0x08, 0x00, 0x00, 0x00, 0x00, 0x00
        /*0020*/ 	.byte	0x00, 0x00, 0x00, 0x00


//--------------------- .nv.info._ZN7cutlass6KernelINS_4gemm6kernel11GemmBatchedINS1_11threadblock12MmaPipelinedINS1_9GemmShapeILi128ELi128ELi8EEENS_9transform11threadblock22PredicatedTileIteratorINS_11MatrixShapeILi128ELi8EEEfNS_6layout8RowMajorELi1ENS8_30PitchLinearStripminedThreadMapINS_16PitchLinearShapeILi8ELi128EEELi256ELi1EEELi1ELb0ENSD_9NoPermuteEEENS9_19RegularTileIteratorISC_fNSD_11ColumnMajorELi1ENS8_33TransposePitchLinearThreadMapSimtISI_EELi4EEENSA_INSB_ILi8ELi128EEEfSE_Li0ENSF_INSG_ILi128ELi8EEELi256ELi1EEELi1ELb0ESJ_EENSL_ISQ_fSE_Li0ESS_Li4EEEfSE_NS4_9MmaPolicyINS1_4warp7MmaSimtINS6_ILi32ELi64ELi8EEEfSM_fSE_fSE_NSW_13MmaSimtPolicyINSB_ILi4ELi8EEENSD_19RowMajorInterleavedILi2EEENS6_ILi4ELi4ELi1EEEEELi1ELNS_16ComplexTransformE0ELS15_0EbEENSB_ILi4ELi0EEENSB_ILi0ELi0EEELi1EEENS_21NumericArrayConverterIffLi4ELNS_15FloatRoundStyleE2ENS8_6thread14UnaryTransform8IdentityEEES1F_bEENS_8epilogue11threadblock8EpilogueIS7_S16_Li1ENS1I_22PredicatedTileIteratorINS1I_26OutputTileOptimalThreadMapINS1I_15OutputTileShapeILi128ELi1ELi4ELi4ELi1EEENS1M_ILi1ELi4ELi2ELi1ELi8EEELi256ELi1ELi32EEEfLb0ESJ_Lb0EEENS1H_4warp20FragmentIteratorSimtISY_NS1_6thread3MmaINS6_ILi8ELi8ELi1EEEfSM_fSE_fSE_NS_4arch13OpMultiplyAddEbEESE_S14_EENS1R_16TileIteratorSimtISY_S1Y_fSE_S14_EENS1I_18SharedLoadIteratorINS1P_18CompactedThreadMapEfLi4EEENS1H_6thread17LinearCombinationIfLi1EffLNS25_9ScaleType4KindE0ELS1B_2EfEENSB_ILi0ELi17EEELi1ELi1EEENS4_37GemmBatchedIdentityThreadblockSwizzleEEEEEvNT_6ParamsE --------------------------
	.section	.nv.info._ZN7cutlass6KernelINS_4gemm6kernel11GemmBatchedINS1_11threadblock12MmaPipelinedINS1_9GemmShapeILi128ELi128ELi8EEENS_9transform11threadblock22PredicatedTileIteratorINS_11MatrixShapeILi128ELi8EEEfNS_6layout8RowMajorELi1ENS8_30PitchLinearStripminedThreadMapINS_16PitchLinearShapeILi8ELi128EEELi256ELi1EEELi1ELb0ENSD_9NoPermuteEEENS9_19RegularTileIteratorISC_fNSD_11ColumnMajorELi1ENS8_33TransposePitchLinearThreadMapSimtISI_EELi4EEENSA_INSB_ILi8ELi128EEEfSE_Li0ENSF_INSG_ILi128ELi8EEELi256ELi1EEELi1ELb0ESJ_EENSL_ISQ_fSE_Li0ESS_Li4EEEfSE_NS4_9MmaPolicyINS1_4warp7MmaSimtINS6_ILi32ELi64ELi8EEEfSM_fSE_fSE_NSW_13MmaSimtPolicyINSB_ILi4ELi8EEENSD_19RowMajorInterleavedILi2EEENS6_ILi4ELi4ELi1EEEEELi1ELNS_16ComplexTransformE0ELS15_0EbEENSB_ILi4ELi0EEENSB_ILi0ELi0EEELi1EEENS_21NumericArrayConverterIffLi4ELNS_15FloatRoundStyleE2ENS8_6thread14UnaryTransform8IdentityEEES1F_bEENS_8epilogue11threadblock8EpilogueIS7_S16_Li1ENS1I_22PredicatedTileIteratorINS1I_26OutputTileOptimalThreadMapINS1I_15OutputTileShapeILi128ELi1ELi4ELi4ELi1EEENS1M_ILi1ELi4ELi2ELi1ELi8EEELi256ELi1ELi32EEEfLb0ESJ_Lb0EEENS1H_4warp20FragmentIteratorSimtISY_NS1_6thread3MmaINS6_ILi8ELi8ELi1EEEfSM_fSE_fSE_NS_4arch13OpMultiplyAddEbEESE_S14_EENS1R_16TileIteratorSimtISY_S1Y_fSE_S14_EENS1I_18SharedLoadIteratorINS1P_18CompactedThreadMapEfLi4EEENS1H_6thread17LinearCombinationIfLi1EffLNS25_9ScaleType4KindE0ELS1B_2EfEENSB_ILi0ELi17EEELi1ELi1EEENS4_37GemmBatchedIdentityThreadblockSwizzleEEEEEvNT_6ParamsE,"",@"SHT_CUDA_INFO"
	.sectionflags	@""
	.align	4


	//----- nvinfo : EIATTR_CUDA_API_VERSION
	.align		4
        /*0000*/ 	.byte	0x04, 0x37
        /*0002*/ 	.short	(.L_24 - .L_23)
.L_23:
        /*0004*/ 	.word	0x00000082


	//----- nvinfo : EIATTR_KPARAM_INFO
	.align		4
.L_24:
        /*0008*/ 	.byte	0x04, 0x17
        /*000a*/ 	.short	(.L_26 - .L_25)
.L_25:
        /*000c*/ 	.word	0x00000000
        /*0010*/ 	.short	0x0000
        /*0012*/ 	.short	0x0000
        /*0014*/ 	.byte	0x00, 0xf0, 0xc1, 0x05


	//----- nvinfo : EIATTR_SPARSE_MMA_MASK
	.align		4
.L_26:
        /*0018*/ 	.byte	0x03, 0x50
        /*001a*/ 	.short	0x0000


	//----- nvinfo : EIATTR_MAXREG_COUNT
	.align		4
        /*001c*/ 	.byte	0x03, 0x1b
        /*001e*/ 	.short	0x00ff


	//----- nvinfo : EIATTR_NUM_BARRIERS
	.align		4
        /*0020*/ 	.byte	0x02, 0x4c
        /*0022*/ 	.byte	0x01
	.zero		1


	//----- nvinfo : EIATTR_MERCURY_ISA_VERSION
	.align		4
        /*0024*/ 	.byte	0x03, 0x5f
        /*0026*/ 	.short	0x0101


	//----- nvinfo : EIATTR_COOP_GROUP_MASK_REGIDS
	.align		4
        /*0028*/ 	.byte	0x04, 0x29
        /*002a*/ 	.short	(.L_28 - .L_27)


	//   ....[0]....
.L_27:
        /*002c*/ 	.word	0xffffffff


	//----- nvinfo : EIATTR_COOP_GROUP_INSTR_OFFSETS
	.align		4
.L_28:
        /*0030*/ 	.byte	0x04, 0x28
        /*0032*/ 	.short	(.L_30 - .L_29)


	//   ....[0]....
.L_29:
        /*0034*/ 	.word	0x000009e0


	//----- nvinfo : EIATTR_EXIT_INSTR_OFFSETS
	.align		4
.L_30:
        /*0038*/ 	.byte	0x04, 0x1c
        /*003a*/ 	.short	(.L_32 - .L_31)


	//   ....[0]....
.L_31:
        /*003c*/ 	.word	0x000000e0


	//   ....[1]....
        /*0040*/ 	.word	0x00000120


	//   ....[2]....
        /*0044*/ 	.word	0x00008810


	//----- nvinfo : EIATTR_CRS_STACK_SIZE
	.align		4
.L_32:
        /*0048*/ 	.byte	0x04, 0x1e
        /*004a*/ 	.short	(.L_34 - .L_33)
.L_33:
        /*004c*/ 	.word	0x00000000


	//----- nvinfo : EIATTR_CBANK_PARAM_SIZE
	.align		4
.L_34:
        /*0050*/ 	.byte	0x03, 0x19
        /*0052*/ 	.short	0x0170


	//----- nvinfo : EIATTR_PARAM_CBANK
	.align		4
        /*0054*/ 	.byte	0x04, 0x0a
        /*0056*/ 	.short	(.L_36 - .L_35)
	.align		4
.L_35:
        /*0058*/ 	.word	index@(.nv.constant0._ZN7cutlass6KernelINS_4gemm6kernel11GemmBatchedINS1_11threadblock12MmaPipelinedINS1_9GemmShapeILi128ELi128ELi8EEENS_9transform11threadblock22PredicatedTileIteratorINS_11MatrixShapeILi128ELi8EEEfNS_6layout8RowMajorELi1ENS8_30PitchLinearStripminedThreadMapINS_16PitchLinearShapeILi8ELi128EEELi256ELi1EEELi1ELb0ENSD_9NoPermuteEEENS9_19RegularTileIteratorISC_fNSD_11ColumnMajorELi1ENS8_33TransposePitchLinearThreadMapSimtISI_EELi4EEENSA_INSB_ILi8ELi128EEEfSE_Li0ENSF_INSG_ILi128ELi8EEELi256ELi1EEELi1ELb0ESJ_EENSL_ISQ_fSE_Li0ESS_Li4EEEfSE_NS4_9MmaPolicyINS1_4warp7MmaSimtINS6_ILi32ELi64ELi8EEEfSM_fSE_fSE_NSW_13MmaSimtPolicyINSB_ILi4ELi8EEENSD_19RowMajorInterleavedILi2EEENS6_ILi4ELi4ELi1EEEEELi1ELNS_16ComplexTransformE0ELS15_0EbEENSB_ILi4ELi0EEENSB_ILi0ELi0EEELi1EEENS_21NumericArrayConverterIffLi4ELNS_15FloatRoundStyleE2ENS8_6thread14UnaryTransform8IdentityEEES1F_bEENS_8epilogue11threadblock8EpilogueIS7_S16_Li1ENS1I_22PredicatedTileIteratorINS1I_26OutputTileOptimalThreadMapINS1I_15OutputTileShapeILi128ELi1ELi4ELi4ELi1EEENS1M_ILi1ELi4ELi2ELi1ELi8EEELi256ELi1ELi32EEEfLb0ESJ_Lb0EEENS1H_4warp20FragmentIteratorSimtISY_NS1_6thread3MmaINS6_ILi8ELi8ELi1EEEfSM_fSE_fSE_NS_4arch13OpMultiplyAddEbEESE_S14_EENS1R_16TileIteratorSimtISY_S1Y_fSE_S14_EENS1I_18SharedLoadIteratorINS1P_18CompactedThreadMapEfLi4EEENS1H_6thread17LinearCombinationIfLi1EffLNS25_9ScaleType4KindE0ELS1B_2EfEENSB_ILi0ELi17EEELi1ELi1EEENS4_37GemmBatchedIdentityThreadblockSwizzleEEEEEvNT_6ParamsE)
        /*005c*/ 	.short	0x0210
        /*005e*/ 	.short	0x0170


	//----- nvinfo : EIATTR_SW_WAR
	.align		4
.L_36:
        /*0060*/ 	.byte	0x04, 0x36
        /*0062*/ 	.short	(.L_38 - .L_37)
.L_37:
        /*0064*/ 	.word	0x00000008
.L_38:


//--------------------- .nv.info._ZN7cutlass6KernelINS_4gemm6kernel9GemmArrayINS1_11threadblock12MmaPipelinedINS1_9GemmShapeILi128ELi128ELi8EEENS_9transform11threadblock22PredicatedTileIteratorINS_11MatrixShapeILi128ELi8EEEfNS_6layout8RowMajorELi1ENS8_30PitchLinearStripminedThreadMapINS_16PitchLinearShapeILi8ELi128EEELi256ELi1EEELi1ELb0ENSD_9NoPermuteEEENS9_19RegularTileIteratorISC_fNSD_11ColumnMajorELi1ENS8_33TransposePitchLinearThreadMapSimtISI_EELi4EEENSA_INSB_ILi8ELi128EEEfSE_Li0ENSF_INSG_ILi128ELi8EEELi256ELi1EEELi1ELb0ESJ_EENSL_ISQ_fSE_Li0ESS_Li4EEEfSE_NS4_9MmaPolicyINS1_4warp7MmaSimtINS6_ILi32ELi64ELi8EEEfSM_fSE_fSE_NSW_13MmaSimtPolicyINSB_ILi4ELi8EEENSD_19RowMajorInterleavedILi2EEENS6_ILi4ELi4ELi1EEEEELi1ELNS_16ComplexTransformE0ELS15_0EbEENSB_ILi4ELi0EEENSB_ILi0ELi0EEELi1EEENS_21NumericArrayConverterIffLi4ELNS_15FloatRoundStyleE2ENS8_6thread14UnaryTransform8IdentityEEES1F_bEENS_8epilogue11threadblock8EpilogueIS7_S16_Li1ENS1I_22PredicatedTileIteratorINS1I_26OutputTileOptimalThreadMapINS1I_15OutputTileShapeILi128ELi1ELi4ELi4ELi1EEENS1M_ILi1ELi4ELi2ELi1ELi8EEELi256ELi1ELi32EEEfLb0ESJ_Lb0EEENS1H_4warp20FragmentIteratorSimtISY_NS1_6thread3MmaINS6_ILi8ELi8ELi1EEEfSM_fSE_fSE_NS_4arch13OpMultiplyAddEbEESE_S14_EENS1R_16TileIteratorSimtISY_S1Y_fSE_S14_EENS1I_18SharedLoadIteratorINS1P_18CompactedThreadMapEfLi4EEENS1H_6thread17LinearCombinationIfLi1EffLNS25_9ScaleType4KindE0ELS1B_2EfEENSB_ILi0ELi17EEELi1ELi1EEENS4_37GemmBatchedIdentityThreadblockSwizzleEEEEEvNT_6ParamsE --------------------------
	.section	.nv.info._ZN7cutlass6KernelINS_4gemm6kernel9GemmArrayINS1_11threadblock12MmaPipelinedINS1_9GemmShapeILi128ELi128ELi8EEENS_9transform11threadblock22PredicatedTileIteratorINS_11MatrixShapeILi128ELi8EEEfNS_6layout8RowMajorELi1ENS8_30PitchLinearStripminedThreadMapINS_16PitchLinearShapeILi8ELi128EEELi256ELi1EEELi1ELb0ENSD_9NoPermuteEEENS9_19RegularTileIteratorISC_fNSD_11ColumnMajorELi1ENS8_33TransposePitchLinearThreadMapSimtISI_EELi4EEENSA_INSB_ILi8ELi128EEEfSE_Li0ENSF_INSG_ILi128ELi8EEELi256ELi1EEELi1ELb0ESJ_EENSL_ISQ_fSE_Li0ESS_Li4EEEfSE_NS4_9MmaPolicyINS1_4warp7MmaSimtINS6_ILi32ELi64ELi8EEEfSM_fSE_fSE_NSW_13MmaSimtPolicyINSB_ILi4ELi8EEENSD_19RowMajorInterleavedILi2EEENS6_ILi4ELi4ELi1EEEEELi1ELNS_16ComplexTransformE0ELS15_0EbEENSB_ILi4ELi0EEENSB_ILi0ELi0EEELi1EEENS_21NumericArrayConverterIffLi4ELNS_15FloatRoundStyleE2ENS8_6thread14UnaryTransform8IdentityEEES1F_bEENS_8epilogue11threadblock8EpilogueIS7_S16_Li1ENS1I_22PredicatedTileIteratorINS1I_26OutputTileOptimalThreadMapINS1I_15OutputTileShapeILi128ELi1ELi4ELi4ELi1EEENS1M_ILi1ELi4ELi2ELi1ELi8EEELi256ELi1ELi32EEEfLb0ESJ_Lb0EEENS1H_4warp20FragmentIteratorSimtISY_NS1_6thread3MmaINS6_ILi8ELi8ELi1EEEfSM_fSE_fSE_NS_4arch13OpMultiplyAddEbEESE_S14_EENS1R_16TileIteratorSimtISY_S1Y_fSE_S14_EENS1I_18SharedLoadIteratorINS1P_18CompactedThreadMapEfLi4EEENS1H_6thread17LinearCombinationIfLi1EffLNS25_9ScaleType4KindE0ELS1B_2EfEENSB_ILi0ELi17EEELi1ELi1EEENS4_37GemmBatchedIdentityThreadblockSwizzleEEEEEvNT_6ParamsE,"",@"SHT_CUDA_INFO"
	.sectionflags	@""
	.align	4


	//----- nvinfo : EIATTR_CUDA_API_VERSION
	.align		4
        /*0000*/ 	.byte	0x04, 0x37
        /*0002*/ 	.short	(.L_40 - .L_39)
.L_39:
        /*0004*/ 	.word	0x00000082


	//----- nvinfo : EIATTR_KPARAM_INFO
	.align		4
.L_40:
        /*0008*/ 	.byte	0x04, 0x17
        /*000a*/ 	.short	(.L_42 - .L_41)
.L_41:
        /*000c*/ 	.word	0x00000000
        /*0010*/ 	.short	0x0000
        /*0012*/ 	.short	0x0000
        /*0014*/ 	.byte	0x00, 0xf0, 0xe1, 0x04


	//----- nvinfo : EIATTR_SPARSE_MMA_MASK
	.align		4
.L_42:
        /*0018*/ 	.byte	0x03, 0x50
        /*001a*/ 	.short	0x0000


	//----- nvinfo : EIATTR_MAXREG_COUNT
	.align		4
        /*001c*/ 	.byte	0x03, 0x1b
        /*001e*/ 	.short	0x00ff


	//----- nvinfo : EIATTR_NUM_BARRIERS
	.align		4
        /*0020*/ 	.byte	0x02, 0x4c
        /*0022*/ 	.byte	0x01
	.zero		1


	//----- nvinfo : EIATTR_MERCURY_ISA_VERSION
	.align		4
        /*0024*/ 	.byte	0x03, 0x5f
        /*0026*/ 	.short	0x0101


	//----- nvinfo : EIATTR_COOP_GROUP_MASK_REGIDS
	.align		4
        /*0028*/ 	.byte	0x04, 0x29
        /*002a*/ 	.short	(.L_44 - .L_43)


	//   ....[0]....
.L_43:
        /*002c*/ 	.word	0xffffffff


	//----- nvinfo : EIATTR_COOP_GROUP_INSTR_OFFSETS
	.align		4
.L_44:
        /*0030*/ 	.byte	0x04, 0x28
        /*0032*/ 	.short	(.L_46 - .L_45)


	//   ....[0]....
.L_45:
        /*0034*/ 	.word	0x000009a0


	//----- nvinfo : EIATTR_EXIT_INSTR_OFFSETS
	.align		4
.L_46:
        /*0038*/ 	.byte	0x04, 0x1c
        /*003a*/ 	.short	(.L_48 - .L_47)


	//   ....[0]....
.L_47:
        /*003c*/ 	.word	0x000000e0


	//   ....[1]....
        /*0040*/ 	.word	0x00000120


	//   ....[2]....
        /*0044*/ 	.word	0x000088f0


	//----- nvinfo : EIATTR_CRS_STACK_SIZE
	.align		4
.L_48:
        /*0048*/ 	.byte	0x04, 0x1e
        /*004a*/ 	.short	(.L_50 - .L_49)
.L_49:
        /*004c*/ 	.word	0x00000000


	//----- nvinfo : EIATTR_CBANK_PARAM_SIZE
	.align		4
.L_50:
        /*0050*/ 	.byte	0x03, 0x19
        /*0052*/ 	.short	0x0138


	//----- nvinfo : EIATTR_PARAM_CBANK
	.align		4
        /*0054*/ 	.byte	0x04, 0x0a
        /*0056*/ 	.short	(.L_52 - .L_51)
	.align		4
.L_51:
        /*0058*/ 	.word	index@(.nv.constant0._ZN7cutlass6KernelINS_4gemm6kernel9GemmArrayINS1_11threadblock12MmaPipelinedINS1_9GemmShapeILi128ELi128ELi8EEENS_9transform11threadblock22PredicatedTileIteratorINS_11MatrixShapeILi128ELi8EEEfNS_6layout8RowMajorELi1ENS8_30PitchLinearStripminedThreadMapINS_16PitchLinearShapeILi8ELi128EEELi256ELi1EEELi1ELb0ENSD_9NoPermuteEEENS9_19RegularTileIteratorISC_fNSD_11ColumnMajorELi1ENS8_33TransposePitchLinearThreadMapSimtISI_EELi4EEENSA_INSB_ILi8ELi128EEEfSE_Li0ENSF_INSG_ILi128ELi8EEELi256ELi1EEELi1ELb0ESJ_EENSL_ISQ_fSE_Li0ESS_Li4EEEfSE_NS4_9MmaPolicyINS1_4warp7MmaSimtINS6_ILi32ELi64ELi8EEEfSM_fSE_fSE_NSW_13MmaSimtPolicyINSB_ILi4ELi8EEENSD_19RowMajorInterleavedILi2EEENS6_ILi4ELi4ELi1EEEEELi1ELNS_16ComplexTransformE0ELS15_0EbEENSB_ILi4ELi0EEENSB_ILi0ELi0EEELi1EEENS_21NumericArrayConverterIffLi4ELNS_15FloatRoundStyleE2ENS8_6thread14UnaryTransform8IdentityEEES1F_bEENS_8epilogue11threadblock8EpilogueIS7_S16_Li1ENS1I_22PredicatedTileIteratorINS1I_26OutputTileOptimalThreadMapINS1I_15OutputTileShapeILi128ELi1ELi4ELi4ELi1EEENS1M_ILi1ELi4ELi2ELi1ELi8EEELi256ELi1ELi32EEEfLb0ESJ_Lb0EEENS1H_4warp20FragmentIteratorSimtISY_NS1_6thread3MmaINS6_ILi8ELi8ELi1EEEfSM_fSE_fSE_NS_4arch13OpMultiplyAddEbEESE_S14_EENS1R_16TileIteratorSimtISY_S1Y_fSE_S14_EENS1I_18SharedLoadIteratorINS1P_18CompactedThreadMapEfLi4EEENS1H_6thread17LinearCombinationIfLi1EffLNS25_9ScaleType4KindE0ELS1B_2EfEENSB_ILi0ELi17EEELi1ELi1EEENS4_37GemmBatchedIdentityThreadblockSwizzleEEEEEvNT_6ParamsE)
        /*005c*/ 	.short	0x0210
        /*005e*/ 	.short	0x0138


	//----- nvinfo : EIATTR_SW_WAR
	.align		4
.L_52:
        /*0060*/ 	.byte	0x04, 0x36
        /*0062*/ 	.short	(.L_54 - .L_53)
.L_53:
        /*0064*/ 	.word	0x00000008
.L_54:


//--------------------- .nv.callgraph             --------------------------
	.section	.nv.callgraph,"",@"SHT_CUDA_CALLGRAPH"
	.align	4
	.sectionentsize	8
	.align		4
        /*0000*/ 	.word	0x00000000
	.align		4
        /*0004*/ 	.word	0xffffffff
	.align		4
        /*0008*/ 	.word	0x00000000
	.align		4
        /*000c*/ 	.word	0xfffffffe
	.align		4
        /*0010*/ 	.word	0x00000000
	.align		4
        /*0014*/ 	.word	0xfffffffd
	.align		4
        /*0018*/ 	.word	0x00000000
	.align		4
        /*001c*/ 	.word	0xfffffffc


//--------------------- .nv.constant4             --------------------------
	.section	.nv.constant4,"a",@progbits
	.align	8
	.align		8
.nv.constant4:
        /*0000*/ 	.dword	_ZN34_INTERNAL_9c8bb700_4_k_cu_4c0907c74cuda3std3__45__cpo5beginE
	.align		8
        /*0008*/ 	.dword	_ZN34_INTERNAL_9c8bb700_4_k_cu_4c0907c74cuda3std3__45__cpo3endE
	.align		8
        /*0010*/ 	.dword	_ZN34_INTERNAL_9c8bb700_4_k_cu_4c0907c74cuda3std3__45__cpo6cbeginE
	.align		8
        /*0018*/ 	.dword	_ZN34_INTERNAL_9c8bb700_4_k_cu_4c0907c74cuda3std3__45__cpo4cendE
	.align		8
        /*0020*/ 	.dword	_ZN34_INTERNAL_9c8bb700_4_k_cu_4c0907c74cuda3std3__436_GLOBAL__N__9c8bb700_4_k_cu_4c0907c76ignoreE
	.align		8
        /*0028*/ 	.dword	_ZN34_INTERNAL_9c8bb700_4_k_cu_4c0907c74cuda3std3__419piecewise_constructE
	.align		8
        /*0030*/ 	.dword	_ZN34_INTERNAL_9c8bb700_4_k_cu_4c0907c74cuda3std3__48in_placeE
	.align		8
        /*0038*/ 	.dword	_ZN34_INTERNAL_9c8bb700_4_k_cu_4c0907c74cuda3std6ranges3__45__cpo4swapE
	.align		8
        /*0040*/ 	.dword	_ZN34_INTERNAL_9c8bb700_4_k_cu_4c0907c74cuda3std6ranges3__45__cpo9iter_moveE
	.align		8
        /*0048*/ 	.dword	_ZN34_INTERNAL_9c8bb700_4_k_cu_4c0907c74cute7productE
	.align		8
        /*0050*/ 	.dword	_ZN34_INTERNAL_9c8bb700_4_k_cu_4c0907c74cute1_E


//--------------------- .text._ZN7cutlass6KernelINS_4gemm6kernel11GemmBatchedINS1_11threadblock12MmaPipelinedINS1_9GemmShapeILi128ELi128ELi8EEENS_9transform11threadblock22PredicatedTileIteratorINS_11MatrixShapeILi128ELi8EEEfNS_6layout8RowMajorELi1ENS8_30PitchLinearStripminedThreadMapINS_16PitchLinearShapeILi8ELi128EEELi256ELi1EEELi1ELb0ENSD_9NoPermuteEEENS9_19RegularTileIteratorISC_fNSD_11ColumnMajorELi1ENS8_33TransposePitchLinearThreadMapSimtISI_EELi4EEENSA_INSB_ILi8ELi128EEEfSE_Li0ENSF_INSG_ILi128ELi8EEELi256ELi1EEELi1ELb0ESJ_EENSL_ISQ_fSE_Li0ESS_Li4EEEfSE_NS4_9MmaPolicyINS1_4warp7MmaSimtINS6_ILi32ELi64ELi8EEEfSM_fSE_fSE_NSW_13MmaSimtPolicyINSB_ILi4ELi8EEENSD_19RowMajorInterleavedILi2EEENS6_ILi4ELi4ELi1EEEEELi1ELNS_16ComplexTransformE0ELS15_0EbEENSB_ILi4ELi0EEENSB_ILi0ELi0EEELi1EEENS_21NumericArrayConverterIffLi4ELNS_15FloatRoundStyleE2ENS8_6thread14UnaryTransform8IdentityEEES1F_bEENS_8epilogue11threadblock8EpilogueIS7_S16_Li1ENS1I_22PredicatedTileIteratorINS1I_26OutputTileOptimalThreadMapINS1I_15OutputTileShapeILi128ELi1ELi4ELi4ELi1EEENS1M_ILi1ELi4ELi2ELi1ELi8EEELi256ELi1ELi32EEEfLb0ESJ_Lb0EEENS1H_4warp20FragmentIteratorSimtISY_NS1_6thread3MmaINS6_ILi8ELi8ELi1EEEfSM_fSE_fSE_NS_4arch13OpMultiplyAddEbEESE_S14_EENS1R_16TileIteratorSimtISY_S1Y_fSE_S14_EENS1I_18SharedLoadIteratorINS1P_18CompactedThreadMapEfLi4EEENS1H_6thread17LinearCombinationIfLi1EffLNS25_9ScaleType4KindE0ELS1B_2EfEENSB_ILi0ELi17EEELi1ELi1EEENS4_37GemmBatchedIdentityThreadblockSwizzleEEEEEvNT_6ParamsE --------------------------
	.section	.text._ZN7cutlass6KernelINS_4gemm6kernel11GemmBatchedINS1_11threadblock12MmaPipelinedINS1_9GemmShapeILi128ELi128ELi8EEENS_9transform11threadblock22PredicatedTileIteratorINS_11MatrixShapeILi128ELi8EEEfNS_6layout8RowMajorELi1ENS8_30PitchLinearStripminedThreadMapINS_16PitchLinearShapeILi8ELi128EEELi256ELi1EEELi1ELb0ENSD_9NoPermuteEEENS9_19RegularTileIteratorISC_fNSD_11ColumnMajorELi1ENS8_33TransposePitchLinearThreadMapSimtISI_EELi4EEENSA_INSB_ILi8ELi128EEEfSE_Li0ENSF_INSG_ILi128ELi8EEELi256ELi1EEELi1ELb0ESJ_EENSL_ISQ_fSE_Li0ESS_Li4EEEfSE_NS4_9MmaPolicyINS1_4warp7MmaSimtINS6_ILi32ELi64ELi8EEEfSM_fSE_fSE_NSW_13MmaSimtPolicyINSB_ILi4ELi8EEENSD_19RowMajorInterleavedILi2EEENS6_ILi4ELi4ELi1EEEEELi1ELNS_16ComplexTransformE0ELS15_0EbEENSB_ILi4ELi0EEENSB_ILi0ELi0EEELi1EEENS_21NumericArrayConverterIffLi4ELNS_15FloatRoundStyleE2ENS8_6thread14UnaryTransform8IdentityEEES1F_bEENS_8epilogue11threadblock8EpilogueIS7_S16_Li1ENS1I_22PredicatedTileIteratorINS1I_26OutputTileOptimalThreadMapINS1I_15OutputTileShapeILi128ELi1ELi4ELi4ELi1EEENS1M_ILi1ELi4ELi2ELi1ELi8EEELi256ELi1ELi32EEEfLb0ESJ_Lb0EEENS1H_4warp20FragmentIteratorSimtISY_NS1_6thread3MmaINS6_ILi8ELi8ELi1EEEfSM_fSE_fSE_NS_4arch13OpMultiplyAddEbEESE_S14_EENS1R_16TileIteratorSimtISY_S1Y_fSE_S14_EENS1I_18SharedLoadIteratorINS1P_18CompactedThreadMapEfLi4EEENS1H_6thread17LinearCombinationIfLi1EffLNS25_9ScaleType4KindE0ELS1B_2EfEENSB_ILi0ELi17EEELi1ELi1EEENS4_37GemmBatchedIdentityThreadblockSwizzleEEEEEvNT_6ParamsE,"ax",@progbits
	.align	128
.text._ZN7cutlass6KernelINS_4gemm6kernel11GemmBatchedINS1_11threadblock12MmaPipelinedINS1_9GemmShapeILi128ELi128ELi8EEENS_9transform11threadblock22PredicatedTileIteratorINS_11MatrixShapeILi128ELi8EEEfNS_6layout8RowMajorELi1ENS8_30PitchLinearStripminedThreadMapINS_16PitchLinearShapeILi8ELi128EEELi256ELi1EEELi1ELb0ENSD_9NoPermuteEEENS9_19RegularTileIteratorISC_fNSD_11ColumnMajorELi1ENS8_33TransposePitchLinearThreadMapSimtISI_EELi4EEENSA_INSB_ILi8ELi128EEEfSE_Li0ENSF_INSG_ILi128ELi8EEELi256ELi1EEELi1ELb0ESJ_EENSL_ISQ_fSE_Li0ESS_Li4EEEfSE_NS4_9MmaPolicyINS1_4warp7MmaSimtINS6_ILi32ELi64ELi8EEEfSM_fSE_fSE_NSW_13MmaSimtPolicyINSB_ILi4ELi8EEENSD_19RowMajorInterleavedILi2EEENS6_ILi4ELi4ELi1EEEEELi1ELNS_16ComplexTransformE0ELS15_0EbEENSB_ILi4ELi0EEENSB_ILi0ELi0EEELi1EEENS_21NumericArrayConverterIffLi4ELNS_15FloatRoundStyleE2ENS8_6thread14UnaryTransform8IdentityEEES1F_bEENS_8epilogue11threadblock8EpilogueIS7_S16_Li1ENS1I_22PredicatedTileIteratorINS1I_26OutputTileOptimalThreadMapINS1I_15OutputTileShapeILi128ELi1ELi4ELi4ELi1EEENS1M_ILi1ELi4ELi2ELi1ELi8EEELi256ELi1ELi32EEEfLb0ESJ_Lb0EEENS1H_4warp20FragmentIteratorSimtISY_NS1_6thread3MmaINS6_ILi8ELi8ELi1EEEfSM_fSE_fSE_NS_4arch13OpMultiplyAddEbEESE_S14_EENS1R_16TileIteratorSimtISY_S1Y_fSE_S14_EENS1I_18SharedLoadIteratorINS1P_18CompactedThreadMapEfLi4EEENS1H_6thread17LinearCombinationIfLi1EffLNS25_9ScaleType4KindE0ELS1B_2EfEENSB_ILi0ELi17EEELi1ELi1EEENS4_37GemmBatchedIdentityThreadblockSwizzleEEEEEvNT_6ParamsE:
        .type           _ZN7cutlass6KernelINS_4gemm6kernel11GemmBatchedINS1_11threadblock12MmaPipelinedINS1_9GemmShapeILi128ELi128ELi8EEENS_9transform11threadblock22PredicatedTileIteratorINS_11MatrixShapeILi128ELi8EEEfNS_6layout8RowMajorELi1ENS8_30PitchLinearStripminedThreadMapINS_16PitchLinearShapeILi8ELi128EEELi256ELi1EEELi1ELb0ENSD_9NoPermuteEEENS9_19RegularTileIteratorISC_fNSD_11ColumnMajorELi1ENS8_33TransposePitchLinearThreadMapSimtISI_EELi4EEENSA_INSB_ILi8ELi128EEEfSE_Li0ENSF_INSG_ILi128ELi8EEELi256ELi1EEELi1ELb0ESJ_EENSL_ISQ_fSE_Li0ESS_Li4EEEfSE_NS4_9MmaPolicyINS1_4warp7MmaSimtINS6_ILi32ELi64ELi8EEEfSM_fSE_fSE_NSW_13MmaSimtPolicyINSB_ILi4ELi8EEENSD_19RowMajorInterleavedILi2EEENS6_ILi4ELi4ELi1EEEEELi1ELNS_16ComplexTransformE0ELS15_0EbEENSB_ILi4ELi0EEENSB_ILi0ELi0EEELi1EEENS_21NumericArrayConverterIffLi4ELNS_15FloatRoundStyleE2ENS8_6thread14UnaryTransform8IdentityEEES1F_bEENS_8epilogue11threadblock8EpilogueIS7_S16_Li1ENS1I_22PredicatedTileIteratorINS1I_26OutputTileOptimalThreadMapINS1I_15OutputTileShapeILi128ELi1ELi4ELi4ELi1EEENS1M_ILi1ELi4ELi2ELi1ELi8EEELi256ELi1ELi32EEEfLb0ESJ_Lb0EEENS1H_4warp20FragmentIteratorSimtISY_NS1_6thread3MmaINS6_ILi8ELi8ELi1EEEfSM_fSE_fSE_NS_4arch13OpMultiplyAddEbEESE_S14_EENS1R_16TileIteratorSimtISY_S1Y_fSE_S14_EENS1I_18SharedLoadIteratorINS1P_18CompactedThreadMapEfLi4EEENS1H_6thread17LinearCombinationIfLi1EffLNS25_9ScaleType4KindE0ELS1B_2EfEENSB_ILi0ELi17EEELi1ELi1EEENS4_37GemmBatchedIdentityThreadblockSwizzleEEEEEvNT_6ParamsE,@function
        .size           _ZN7cutlass6KernelINS_4gemm6kernel11GemmBatchedINS1_11threadblock12MmaPipelinedINS1_9GemmShapeILi128ELi128ELi8EEENS_9transform11threadblock22PredicatedTileIteratorINS_11MatrixShapeILi128ELi8EEEfNS_6layout8RowMajorELi1ENS8_30PitchLinearStripminedThreadMapINS_16PitchLinearShapeILi8ELi128EEELi256ELi1EEELi1ELb0ENSD_9NoPermuteEEENS9_19RegularTileIteratorISC_fNSD_11ColumnMajorELi1ENS8_33TransposePitchLinearThreadMapSimtISI_EELi4EEENSA_INSB_ILi8ELi128EEEfSE_Li0ENSF_INSG_ILi128ELi8EEELi256ELi1EEELi1ELb0ESJ_EENSL_ISQ_fSE_Li0ESS_Li4EEEfSE_NS4_9MmaPolicyINS1_4warp7MmaSimtINS6_ILi32ELi64ELi8EEEfSM_fSE_fSE_NSW_13MmaSimtPolicyINSB_ILi4ELi8EEENSD_19RowMajorInterleavedILi2EEENS6_ILi4ELi4ELi1EEEEELi1ELNS_16ComplexTransformE0ELS15_0EbEENSB_ILi4ELi0EEENSB_ILi0ELi0EEELi1EEENS_21NumericArrayConverterIffLi4ELNS_15FloatRoundStyleE2ENS8_6thread14UnaryTransform8IdentityEEES1F_bEENS_8epilogue11threadblock8EpilogueIS7_S16_Li1ENS1I_22PredicatedTileIteratorINS1I_26OutputTileOptimalThreadMapINS1I_15OutputTileShapeILi128ELi1ELi4ELi4ELi1EEENS1M_ILi1ELi4ELi2ELi1ELi8EEELi256ELi1ELi32EEEfLb0ESJ_Lb0EEENS1H_4warp20FragmentIteratorSimtISY_NS1_6thread3MmaINS6_ILi8ELi8ELi1EEEfSM_fSE_fSE_NS_4arch13OpMultiplyAddEbEESE_S14_EENS1R_16TileIteratorSimtISY_S1Y_fSE_S14_EENS1I_18SharedLoadIteratorINS1P_18CompactedThreadMapEfLi4EEENS1H_6thread17LinearCombinationIfLi1EffLNS25_9ScaleType4KindE0ELS1B_2EfEENSB_ILi0ELi17EEELi1ELi1EEENS4_37GemmBatchedIdentityThreadblockSwizzleEEEEEvNT_6ParamsE,(.L_x_28 - _ZN7cutlass6KernelINS_4gemm6kernel11GemmBatchedINS1_11threadblock12MmaPipelinedINS1_9GemmShapeILi128ELi128ELi8EEENS_9transform11threadblock22PredicatedTileIteratorINS_11MatrixShapeILi128ELi8EEEfNS_6layout8RowMajorELi1ENS8_30PitchLinearStripminedThreadMapINS_16PitchLinearShapeILi8ELi128EEELi256ELi1EEELi1ELb0ENSD_9NoPermuteEEENS9_19RegularTileIteratorISC_fNSD_11ColumnMajorELi1ENS8_33TransposePitchLinearThreadMapSimtISI_EELi4EEENSA_INSB_ILi8ELi128EEEfSE_Li0ENSF_INSG_ILi128ELi8EEELi256ELi1EEELi1ELb0ESJ_EENSL_ISQ_fSE_Li0ESS_Li4EEEfSE_NS4_9MmaPolicyINS1_4warp7MmaSimtINS6_ILi32ELi64ELi8EEEfSM_fSE_fSE_NSW_13MmaSimtPolicyINSB_ILi4ELi8EEENSD_19RowMajorInterleavedILi2EEENS6_ILi4ELi4ELi1EEEEELi1ELNS_16ComplexTransformE0ELS15_0EbEENSB_ILi4ELi0EEENSB_ILi0ELi0EEELi1EEENS_21NumericArrayConverterIffLi4ELNS_15FloatRoundStyleE2ENS8_6thread14UnaryTransform8IdentityEEES1F_bEENS_8epilogue11threadblock8EpilogueIS7_S16_Li1ENS1I_22PredicatedTileIteratorINS1I_26OutputTileOptimalThreadMapINS1I_15OutputTileShapeILi128ELi1ELi4ELi4ELi1EEENS1M_ILi1ELi4ELi2ELi1ELi8EEELi256ELi1ELi32EEEfLb0ESJ_Lb0EEENS1H_4warp20FragmentIteratorSimtISY_NS1_6thread3MmaINS6_ILi8ELi8ELi1EEEfSM_fSE_fSE_NS_4arch13OpMultiplyAddEbEESE_S14_EENS1R_16TileIteratorSimtISY_S1Y_fSE_S14_EENS1I_18SharedLoadIteratorINS1P_18CompactedThreadMapEfLi4EEENS1H_6thread17LinearCombinationIfLi1EffLNS25_9ScaleType4KindE0ELS1B_2EfEENSB_ILi0ELi17EEELi1ELi1EEENS4_37GemmBatchedIdentityThreadblockSwizzleEEEEEvNT_6ParamsE)
        .other          _ZN7cutlass6KernelINS_4gemm6kernel11GemmBatchedINS1_11threadblock12MmaPipelinedINS1_9GemmShapeILi128ELi128ELi8EEENS_9transform11threadblock22PredicatedTileIteratorINS_11MatrixShapeILi128ELi8EEEfNS_6layout8RowMajorELi1ENS8_30PitchLinearStripminedThreadMapINS_16PitchLinearShapeILi8ELi128EEELi256ELi1EEELi1ELb0ENSD_9NoPermuteEEENS9_19RegularTileIteratorISC_fNSD_11ColumnMajorELi1ENS8_33TransposePitchLinearThreadMapSimtISI_EELi4EEENSA_INSB_ILi8ELi128EEEfSE_Li0ENSF_INSG_ILi128ELi8EEELi256ELi1EEELi1ELb0ESJ_EENSL_ISQ_fSE_Li0ESS_Li4EEEfSE_NS4_9MmaPolicyINS1_4warp7MmaSimtINS6_ILi32ELi64ELi8EEEfSM_fSE_fSE_NSW_13MmaSimtPolicyINSB_ILi4ELi8EEENSD_19RowMajorInterleavedILi2EEENS6_ILi4ELi4ELi1EEEEELi1ELNS_16ComplexTransformE0ELS15_0EbEENSB_ILi4ELi0EEENSB_ILi0ELi0EEELi1EEENS_21NumericArrayConverterIffLi4ELNS_15FloatRoundStyleE2ENS8_6thread14UnaryTransform8IdentityEEES1F_bEENS_8epilogue11threadblock8EpilogueIS7_S16_Li1ENS1I_22PredicatedTileIteratorINS1I_26OutputTileOptimalThreadMapINS1I_15OutputTileShapeILi128ELi1ELi4ELi4ELi1EEENS1M_ILi1ELi4ELi2ELi1ELi8EEELi256ELi1ELi32EEEfLb0ESJ_Lb0EEENS1H_4warp20FragmentIteratorSimtISY_NS1_6thread3MmaINS6_ILi8ELi8ELi1EEEfSM_fSE_fSE_NS_4arch13OpMultiplyAddEbEESE_S14_EENS1R_16TileIteratorSimtISY_S1Y_fSE_S14_EENS1I_18SharedLoadIteratorINS1P_18CompactedThreadMapEfLi4EEENS1H_6thread17LinearCombinationIfLi1EffLNS25_9ScaleType4KindE0ELS1B_2EfEENSB_ILi0ELi17EEELi1ELi1EEENS4_37GemmBatchedIdentityThreadblockSwizzleEEEEEvNT_6ParamsE,@"STO_CUDA_ENTRY STV_DEFAULT"
_ZN7cutlass6KernelINS_4gemm6kernel11GemmBatchedINS1_11threadblock12MmaPipelinedINS1_9GemmShapeILi128ELi128ELi8EEENS_9transform11threadblock22PredicatedTileIteratorINS_11MatrixShapeILi128ELi8EEEfNS_6layout8RowMajorELi1ENS8_30PitchLinearStripminedThreadMapINS_16PitchLinearShapeILi8ELi128EEELi256ELi1EEELi1ELb0ENSD_9NoPermuteEEENS9_19RegularTileIteratorISC_fNSD_11ColumnMajorELi1ENS8_33TransposePitchLinearThreadMapSimtISI_EELi4EEENSA_INSB_ILi8ELi128EEEfSE_Li0ENSF_INSG_ILi128ELi8EEELi256ELi1EEELi1ELb0ESJ_EENSL_ISQ_fSE_Li0ESS_Li4EEEfSE_NS4_9MmaPolicyINS1_4warp7MmaSimtINS6_ILi32ELi64ELi8EEEfSM_fSE_fSE_NSW_13MmaSimtPolicyINSB_ILi4ELi8EEENSD_19RowMajorInterleavedILi2EEENS6_ILi4ELi4ELi1EEEEELi1ELNS_16ComplexTransformE0ELS15_0EbEENSB_ILi4ELi0EEENSB_ILi0ELi0EEELi1EEENS_21NumericArrayConverterIffLi4ELNS_15FloatRoundStyleE2ENS8_6thread14UnaryTransform8IdentityEEES1F_bEENS_8epilogue11threadblock8EpilogueIS7_S16_Li1ENS1I_22PredicatedTileIteratorINS1I_26OutputTileOptimalThreadMapINS1I_15OutputTileShapeILi128ELi1ELi4ELi4ELi1EEENS1M_ILi1ELi4ELi2ELi1ELi8EEELi256ELi1ELi32EEEfLb0ESJ_Lb0EEENS1H_4warp20FragmentIteratorSimtISY_NS1_6thread3MmaINS6_ILi8ELi8ELi1EEEfSM_fSE_fSE_NS_4arch13OpMultiplyAddEbEESE_S14_EENS1R_16TileIteratorSimtISY_S1Y_fSE_S14_EENS1I_18SharedLoadIteratorINS1P_18CompactedThreadMapEfLi4EEENS1H_6thread17LinearCombinationIfLi1EffLNS25_9ScaleType4KindE0ELS1B_2EfEENSB_ILi0ELi17EEELi1ELi1EEENS4_37GemmBatchedIdentityThreadblockSwizzleEEEEEvNT_6ParamsE:
[----:B------:R-:W-:Y:S01]  /*0000*/  LDC R1, c[0x0][0x28] ;  /* 0x00000a00ff017b82 */ /* 0x000fe20000000800 */
[----:B------:R-:W0:Y:S07]  /*0010*/  S2R R103, SR_CTAID.X ;  /* 0x0000000000677919 */ /* 0x000e2e0000002500 */
[----:B------:R-:W1:Y:S01]  /*0020*/  S2UR UR31, SR_CTAID.Y ;  /* 0x00000000001f79c3 */ /* 0x000e620000002600 */
[----:B------:R-:W-:Y:S01]  /*0030*/  IMAD.MOV.U32 R0, RZ, RZ, -0x1 ;  /* 0xffffffffff007424 */ /* 0x000fe200078e00ff */
[----:B------:R-:W-:Y:S01]  /*0040*/  ULDC UR5, c[0x0][0x228] ;  /* 0x00008a0000057ab9 */ /* 0x000fe20000000800 */
[----:B------:R-:W-:-:S03]  /*0050*/  ULDC UR4, c[0x0][0x220] ;  /* 0x0000880000047ab9 */ /* 0x000fc60000000800 */
[----:B------:R-:W-:Y:S01]  /*0060*/  SHF.L.U32 R0, R0, UR5, RZ ;  /* 0x0000000500007c19 */ /* 0x000fe200080006ff */
[----:B-1----:R-:W-:-:S03]  /*0070*/  USHF.L.U32 UR31, UR31, UR5, URZ ;  /* 0x000000051f1f7299 */ /* 0x002fc6000800063f */
[----:B0-----:R-:W-:Y:S02]  /*0080*/  LOP3.LUT R0, R103, R0, RZ, 0x30, !PT ;  /* 0x0000000067007212 */ /* 0x001fe400078e30ff */
[----:B------:R-:W-:-:S03]  /*0090*/  SHF.R.S32.HI R2, RZ, UR5, R103 ;  /* 0x00000005ff027c19 */ /* 0x000fc60008011467 */
[----:B------:R-:W-:-:S05]  /*00a0*/  VIADD R0, R0, UR31 ;  /* 0x0000001f00007c36 */ /* 0x000fca0008000000 */
[----:B------:R-:W-:Y:S01]  /*00b0*/  ISETP.GE.AND P0, PT, R0, UR4, PT ;  /* 0x0000000400007c0c */ /* 0x000fe2000bf06270 */
[----:B------:R-:W-:-:S03]  /*00c0*/  ULDC UR4, c[0x0][0x21c] ;  /* 0x0000870000047ab9 */ /* 0x000fc60000000800 */
[----:B------:R-:W-:-:S13]  /*00d0*/  ISETP.GE.OR P0, PT, R2, UR4, P0 ;  /* 0x0000000402007c0c */ /* 0x000fda0008706670 */
[----:B------:R-:W-:Y:S05]  /*00e0*/  @P0 EXIT ;  /* 0x000000000000094d */ /* 0x000fea0003800000 */
[----:B------:R-:W0:Y:S08]  /*00f0*/  S2UR UR30, SR_CTAID.Z ;  /* 0x00000000001e79c3 */ /* 0x000e300000002700 */
[----:B------:R-:W0:Y:S02]  /*0100*/  LDC R0, c[0x0][0x378] ;  /* 0x0000de00ff007b82 */ /* 0x000e240000000800 */
[----:B0-----:R-:W-:-:S13]  /*0110*/  ISETP.LE.AND P0, PT, R0, UR30, PT ;  /* 0x0000001e00007c0c */ /* 0x001fda000bf03270 */
[----:B------:R-:W-:Y:S05]  /*0120*/  @P0 EXIT ;  /* 0x000000000000094d */ /* 0x000fea0003800000 */
[----:B------:R-:W0:Y:S01]  /*0130*/  S2R R102, SR_TID.X ;  /* 0x0000000000667919 */ /* 0x000e220000002100 */
[----:B------:R-:W1:Y:S01]  /*0140*/  S2UR UR29, SR_CgaCtaId ;  /* 0x00000000001d79c3 */ /* 0x000e620000008800 */
[----:B------:R-:W-:Y:S01]  /*0150*/  ULDC.64 UR26, c[0x0][0x240] ;  /* 0x00009000001a7ab9 */ /* 0x000fe20000000a00 */
[----:B------:R-:W-:Y:S01]  /*0160*/  ULDC.64 UR24, c[0x0][0x248] ;  /* 0x0000920000187ab9 */ /* 0x000fe20000000a00 */
[----:B------:R-:W-:Y:S01]  /*0170*/  ULDC.64 UR6, c[0x0][0x278] ;  /* 0x00009e0000067ab9 */ /* 0x000fe20000000a00 */
[----:B------:R-:W-:Y:S01]  /*0180*/  ULDC.64 UR4, c[0x0][0x280] ;  /* 0x0000a00000047ab9 */ /* 0x000fe20000000a00 */
[----:B------:R-:W-:Y:S02]  /*0190*/  UIADD3 UR26, UP1, UR26, -UR24, URZ ;  /* 0x800000181a1a7290 */ /* 0x000fe4000ff3e03f */
[----:B------:R-:W-:Y:S02]  /*01a0*/  UIADD3 UR28, UP0, UR6, -UR4, URZ ;  /* 0x80000004061c7290 */ /* 0x000fe4000ff1e03f */
[----:B------:R-:W-:Y:S01]  /*01b0*/  UIADD3.X UR25, UR27, ~UR25, URZ, UP1, !UPT ;  /* 0x800000191b197290 */ /* 0x000fe20008ffe43f */
[----:B------:R-:W-:Y:S01]  /*01c0*/  UMOV UR4, 0x400 ;  /* 0x0000040000047882 */ /* 0x000fe20000000000 */
[----:B------:R-:W-:Y:S01]  /*01d0*/  UIADD3.X UR27, UR7, ~UR5, URZ, UP0, !UPT ;  /* 0x80000005071b7290 */ /* 0x000fe200087fe43f */
[----:B------:R-:W-:Y:S01]  /*01e0*/  ULDC.64 UR32, c[0x0][0x208] ;  /* 0x0000820000207ab9 */ /* 0x000fe20000000a00 */
[----:B------:R-:W-:Y:S01]  /*01f0*/  ULDC UR24, c[0x0][0x37c] ;  /* 0x0000df0000187ab9 */ /* 0x000fe20000000800 */
[----:B------:R-:W-:Y:S01]  /*0200*/  ULDC UR23, c[0x0][0x350] ;  /* 0x0000d40000177ab9 */ /* 0x000fe20000000800 */
[----:B------:R-:W-:Y:S01]  /*0210*/  ULDC UR22, c[0x0][0x354] ;  /* 0x0000d50000167ab9 */ /* 0x000fe20000000800 */
[----:B------:R-:W-:Y:S01]  /*0220*/  ULDC.64 UR20, c[0x0][0x210] ;  /* 0x0000840000147ab9 */ /* 0x000fe20000000a00 */
[----:B------:R-:W-:Y:S01]  /*0230*/  ULDC.64 UR18, c[0x0][0x230] ;  /* 0x00008c0000127ab9 */ /* 0x000fe20000000a00 */
[----:B------:R-:W-:Y:S01]  /*0240*/  ULDC.64 UR16, c[0x0][0x250] ;  /* 0x0000940000107ab9 */ /* 0x000fe20000000a00 */
[----:B------:R-:W-:Y:S01]  /*0250*/  ULDC.64 UR14, c[0x0][0x268] ;  /* 0x00009a00000e7ab9 */ /* 0x000fe20000000a00 */
[----:B------:R-:W-:Y:S01]  /*0260*/  ULDC.64 UR12, c[0x0][0x288] ;  /* 0x0000a200000c7ab9 */ /* 0x000fe20000000a00 */
[----:B-1----:R-:W-:Y:S01]  /*0270*/  ULEA UR29, UR29, UR4, 0x18 ;  /* 0x000000041d1d7291 */ /* 0x002fe2000f8ec03f */
[----:B0-----:R-:W-:-:S04]  /*0280*/  SHF.R.S32.HI R115, RZ, 0x1f, R102 ;  /* 0x0000001fff737819 */ /* 0x001fc80000011466 */
[CC--:B------:R-:W-:Y:S02]  /*0290*/  LEA.HI R114, R115.reuse, R102.reuse, RZ, 0x5 ;  /* 0x0000006673727211 */ /* 0x0c0fe400078f28ff */
[C---:B------:R-:W-:Y:S02]  /*02a0*/  LEA.HI R0, R115.reuse, R102, RZ, 0x6 ;  /* 0x0000006673007211 */ /* 0x040fe400078f30ff */
[----:B------:R-:W-:Y:S02]  /*02b0*/  SHF.R.S32.HI R2, RZ, 0x5, R114 ;  /* 0x00000005ff027819 */ /* 0x000fe40000011472 */
[----:B------:R-:W-:Y:S02]  /*02c0*/  SHF.R.S32.HI R0, RZ, 0x6, R0 ;  /* 0x00000006ff007819 */ /* 0x000fe40000011400 */
[----:B------:R-:W-:Y:S02]  /*02d0*/  LEA.HI R100, R114, R2, RZ, 0x1 ;  /* 0x0000000272647211 */ /* 0x000fe400078f08ff */
[----:B------:R-:W-:-:S02]  /*02e0*/  LEA.HI R117, R115, R102, RZ, 0x3 ;  /* 0x0000006673757211 */ /* 0x000fc400078f18ff */
[----:B------:R-:W-:Y:S02]  /*02f0*/  LOP3.LUT R100, R100, 0xfffffffe, RZ, 0xc0, !PT ;  /* 0xfffffffe64647812 */ /* 0x000fe400078ec0ff */
[----:B------:R-:W-:Y:S02]  /*0300*/  LEA.HI R115, R115, R102, RZ, 0x7 ;  /* 0x0000006673737211 */ /* 0x000fe400078f38ff */
[----:B------:R-:W-:Y:S01]  /*0310*/  LOP3.LUT R114, R114, 0xffffffe0, RZ, 0xc0, !PT ;  /* 0xffffffe072727812 */ /* 0x000fe200078ec0ff */
[----:B------:R-:W-:Y:S01]  /*0320*/  IMAD.IADD R100, R2, 0x1, -R100 ;  /* 0x0000000102647824 */ /* 0x000fe200078e0a64 */
[----:B------:R-:W-:Y:S02]  /*0330*/  LOP3.LUT R118, R117, 0xfffffff8, RZ, 0xc0, !PT ;  /* 0xfffffff875767812 */ /* 0x000fe400078ec0ff */
[----:B------:R-:W-:Y:S01]  /*0340*/  LOP3.LUT R116, R115, 0xffffff80, RZ, 0xc0, !PT ;  /* 0xffffff8073747812 */ /* 0x000fe200078ec0ff */
[C-C-:B------:R-:W-:Y:S01]  /*0350*/  IMAD R101, R0.reuse, 0x8, R100.reuse ;  /* 0x0000000800657824 */ /* 0x140fe200078e0264 */
[----:B------:R-:W-:Y:S01]  /*0360*/  SHF.R.S32.HI R117, RZ, 0x3, R117 ;  /* 0x00000003ff757819 */ /* 0x000fe20000011475 */
[----:B------:R-:W-:Y:S01]  /*0370*/  IMAD R100, R0, 0x4, R100 ;  /* 0x0000000400647824 */ /* 0x000fe200078e0264 */
[----:B------:R-:W-:Y:S01]  /*0380*/  SHF.R.S32.HI R115, RZ, 0x7, R115 ;  /* 0x00000007ff737819 */ /* 0x000fe20000011473 */
[----:B------:R-:W-:-:S02]  /*0390*/  IMAD.IADD R114, R102, 0x1, -R114 ;  /* 0x0000000166727824 */ /* 0x000fc400078e0a72 */
[----:B------:R-:W-:Y:S02]  /*03a0*/  IMAD R100, R100, 0x244, RZ ;  /* 0x0000024464647824 */ /* 0x000fe400078e02ff */
[C---:B------:R-:W-:Y:S02]  /*03b0*/  IMAD.IADD R118, R102.reuse, 0x1, -R118 ;  /* 0x0000000166767824 */ /* 0x040fe400078e0a76 */
[----:B------:R-:W-:Y:S02]  /*03c0*/  IMAD.IADD R116, R102, 0x1, -R116 ;  /* 0x0000000166747824 */ /* 0x000fe400078e0a74 */
[----:B------:R-:W-:-:S07]  /*03d0*/  IMAD.U32 R100, R114, 0x4, R100 ;  /* 0x0000000472647824 */ /* 0x000fce00078e0064 */
.L_x_12:
[----:B0-----:R-:W0:Y:S01]  /*03e0*/  LDC R2, c[0x0][0x228] ;  /* 0x00008a00ff027b82 */ /* 0x001e220000000800 */
[----:B------:R-:W-:Y:S01]  /*03f0*/  SHF.R.S32.HI R119, RZ, 0x1f, R118 ;  /* 0x0000001fff777819 */ /* 0x000fe20000011476 */
[----:B------:R-:W-:Y:S01]  /*0400*/  IMAD.MOV.U32 R10, RZ, RZ, -0x1 ;  /* 0xffffffffff0a7424 */ /* 0x000fe200078e00ff */
[----:B------:R-:W-:Y:S01]  /*0410*/  UIMAD.WIDE UR4, UR30, 0x4, URZ ;  /* 0x000000041e0478a5 */ /* 0x000fe2000f8e023f */
[----:B------:R-:W-:-:S04]  /*0420*/  IMAD.MOV.U32 R13, RZ, RZ, RZ ;  /* 0x000000ffff0d7224 */ /* 0x000fc800078e00ff */
[----:B-1----:R-:W1:Y:S08]  /*0430*/  LDC R18, c[0x0][0x218] ;  /* 0x00008600ff127b82 */ /* 0x002e700000000800 */
[----:B------:R-:W2:Y:S01]  /*0440*/  LDC.64 R20, c[0x0][0x260] ;  /* 0x00009800ff147b82 */ /* 0x000ea20000000a00 */
[-C--:B0-----:R-:W-:Y:S02]  /*0450*/  SHF.R.S32.HI R3, RZ, R2.reuse, R103 ;  /* 0x00000002ff037219 */ /* 0x081fe40000011467 */
[----:B------:R-:W-:-:S03]  /*0460*/  SHF.L.U32 R10, R10, R2, RZ ;  /* 0x000000020a0a7219 */ /* 0x000fc600000006ff */
[----:B------:R-:W-:Y:S01]  /*0470*/  IMAD R3, R3, 0x80, R117 ;  /* 0x0000008003037824 */ /* 0x000fe200078e0275 */
[----:B------:R-:W-:Y:S02]  /*0480*/  LOP3.LUT R10, R103, R10, RZ, 0x30, !PT ;  /* 0x0000000a670a7212 */ /* 0x000fe400078e30ff */
[----:B-1----:R-:W-:Y:S01]  /*0490*/  SHF.R.S32.HI R12, RZ, 0x1f, R18 ;  /* 0x0000001fff0c7819 */ /* 0x002fe20000011412 */
[C---:B------:R-:W-:Y:S01]  /*04a0*/  IMAD.WIDE.U32 R4, R3.reuse, UR18, R118 ;  /* 0x0000001203047c25 */ /* 0x040fe2000f8e0076 */
[----:B------:R-:W-:Y:S02]  /*04b0*/  SHF.R.S32.HI R0, RZ, 0x1f, R3 ;  /* 0x0000001fff007819 */ /* 0x000fe40000011403 */
[----:B------:R-:W-:Y:S01]  /*04c0*/  LEA.HI R12, R12, R18, RZ, 0x3 ;  /* 0x000000120c0c7211 */ /* 0x000fe200078f18ff */
[C---:B------:R-:W-:Y:S01]  /*04d0*/  VIADD R6, R3.reuse, 0x20 ;  /* 0x0000002003067836 */ /* 0x040fe20000000000 */
[C---:B------:R-:W-:Y:S01]  /*04e0*/  ISETP.GE.AND P5, PT, R3.reuse, UR20, PT ;  /* 0x0000001403007c0c */ /* 0x040fe2000bfa6270 */
[----:B------:R-:W-:Y:S01]  /*04f0*/  IMAD R0, R0, UR18, RZ ;  /* 0x0000001200007c24 */ /* 0x000fe2000f8e02ff */
[----:B------:R-:W-:Y:S01]  /*0500*/  LOP3.LUT R12, R12, 0xfffffff8, RZ, 0xc0, !PT ;  /* 0xfffffff80c0c7812 */ /* 0x000fe200078ec0ff */
[----:B--2---:R-:W-:Y:S01]  /*0510*/  IMAD R15, R20, UR5, RZ ;  /* 0x00000005140f7c24 */ /* 0x004fe2000f8e02ff */
[----:B------:R-:W-:Y:S01]  /*0520*/  ISETP.GE.AND P4, PT, R6, UR20, PT ;  /* 0x0000001406007c0c */ /* 0x000fe2000bf86270 */
[----:B------:R-:W-:-:S02]  /*0530*/  IMAD R0, R3, UR19, R0 ;  /* 0x0000001303007c24 */ /* 0x000fc4000f8e0200 */
[----:B------:R-:W-:Y:S02]  /*0540*/  IMAD.IADD R12, R18, 0x1, -R12 ;  /* 0x00000001120c7824 */ /* 0x000fe400078e0a0c */
[----:B------:R-:W-:Y:S02]  /*0550*/  IMAD.IADD R0, R5, 0x1, R0 ;  /* 0x0000000105007824 */ /* 0x000fe400078e0200 */
[----:B------:R-:W-:Y:S01]  /*0560*/  IMAD.SHL.U32 R6, R4, 0x4, RZ ;  /* 0x0000000404067824 */ /* 0x000fe200078e00ff */
[----:B------:R-:W-:Y:S01]  /*0570*/  ISETP.NE.AND P0, PT, R12, RZ, PT ;  /* 0x000000ff0c00720c */ /* 0x000fe20003f05270 */
[----:B------:R-:W-:Y:S01]  /*0580*/  VIADD R10, R10, UR31 ;  /* 0x0000001f0a0a7c36 */ /* 0x000fe20008000000 */
[----:B------:R-:W-:Y:S01]  /*0590*/  SHF.L.U64.HI R7, R4, 0x2, R0 ;  /* 0x0000000204077819 */ /* 0x000fe20000010200 */
[----:B------:R-:W-:Y:S01]  /*05a0*/  IMAD R15, R21, UR4, R15 ;  /* 0x00000004150f7c24 */ /* 0x000fe2000f8e020f */
[----:B------:R-:W0:Y:S01]  /*05b0*/  LDC.64 R4, c[0x0][0x238] ;  /* 0x00008e00ff047b82 */ /* 0x000e220000000a00 */
[----:B------:R-:W-:Y:S01]  /*05c0*/  SEL R12, R12, 0x8, P0 ;  /* 0x000000080c0c7807 */ /* 0x000fe20000000000 */
[----:B------:R-:W-:Y:S01]  /*05d0*/  IMAD R10, R10, 0x80, R116 ;  /* 0x000000800a0a7824 */ /* 0x000fe200078e0274 */
[----:B------:R-:W-:Y:S01]  /*05e0*/  SHF.R.S32.HI R0, RZ, 0x1f, R115 ;  /* 0x0000001fff007819 */ /* 0x000fe20000011473 */
[----:B------:R-:W-:Y:S01]  /*05f0*/  IMAD.WIDE.U32 R20, R20, UR4, R6 ;  /* 0x0000000414147c25 */ /* 0x000fe2000f8e0006 */
[----:B------:R-:W-:-:S02]  /*0600*/  VIMNMX R18, R12, R18, PT ;  /* 0x000000120c127248 */ /* 0x000fc40003fe0100 */
[----:B------:R-:W-:Y:S01]  /*0610*/  SHF.R.S32.HI R11, RZ, 0x1f, R10 ;  /* 0x0000001fff0b7819 */ /* 0x000fe2000001140a */
[----:B------:R-:W-:Y:S01]  /*0620*/  IMAD.IADD R15, R21, 0x1, R15 ;  /* 0x00000001150f7824 */ /* 0x000fe200078e020f */
[-C--:B------:R-:W-:Y:S01]  /*0630*/  ISETP.LT.AND P0, PT, R118, R18.reuse, !P5 ;  /* 0x000000127600720c */ /* 0x080fe20006f01270 */
[----:B------:R-:W1:Y:S01]  /*0640*/  LDC.64 R6, c[0x0][0x298] ;  /* 0x0000a600ff067b82 */ /* 0x000e620000000a00 */
[----:B------:R-:W-:Y:S01]  /*0650*/  IADD3 R16, P1, R20, UR16, RZ ;  /* 0x0000001014107c10 */ /* 0x000fe2000ff3e0ff */
[----:B------:R-:W-:Y:S01]  /*0660*/  VIADD R2, R3, 0x40 ;  /* 0x0000004003027836 */ /* 0x000fe20000000000 */
[----:B------:R-:W-:Y:S01]  /*0670*/  ISETP.LT.AND P6, PT, R118, R18, !P4 ;  /* 0x000000127600720c */ /* 0x000fe200067c1270 */
[----:B------:R-:W-:Y:S01]  /*0680*/  IMAD R0, R0, UR14, RZ ;  /* 0x0000000e00007c24 */ /* 0x000fe2000f8e02ff */
[----:B------:R-:W-:Y:S01]  /*0690*/  IADD3.X R17, R15, UR17, RZ, P1, !PT ;  /* 0x000000110f117c10 */ /* 0x000fe20008ffe4ff */
[----:B------:R-:W-:Y:S01]  /*06a0*/  VIADD R3, R3, 0x60 ;  /* 0x0000006003037836 */ /* 0x000fe20000000000 */
[----:B------:R-:W-:Y:S01]  /*06b0*/  ISETP.GE.AND P3, PT, R2, UR20, PT ;  /* 0x0000001402007c0c */ /* 0x000fe2000bf66270 */
[----:B------:R-:W-:-:S02]  /*06c0*/  IMAD R0, R115, UR15, R0 ;  /* 0x0000000f73007c24 */ /* 0x000fc4000f8e0200 */
[----:B------:R-:W-:Y:S02]  /*06d0*/  IMAD.WIDE.U32 R8, R115, UR14, R10 ;  /* 0x0000000e73087c25 */ /* 0x000fe4000f8e000a */
[----:B------:R2:W3:Y:S01]  /*06e0*/  @P0 LDG.E.LTC128B R13, desc[UR32][R16.64] ;  /* 0x00000020100d0981 */ /* 0x0004e2000c1e1920 */
[----:B------:R-:W-:Y:S01]  /*06f0*/  ISETP.LT.AND P0, PT, R118, R18, !P3 ;  /* 0x000000127600720c */ /* 0x000fe20005f01270 */
[----:B------:R-:W-:Y:S01]  /*0700*/  IMAD.IADD R0, R9, 0x1, R0 ;  /* 0x0000000109007824 */ /* 0x000fe200078e0200 */
[----:B0-----:R-:W-:Y:S01]  /*0710*/  IADD3 R2, P1, R16, R4, RZ ;  /* 0x0000000410027210 */ /* 0x001fe20007f3e0ff */
[----:B------:R-:W-:Y:S01]  /*0720*/  IMAD.MOV.U32 R11, RZ, RZ, RZ ;  /* 0x000000ffff0b7224 */ /* 0x000fe200078e00ff */
[----:B------:R-:W-:-:S03]  /*0730*/  ISETP.GE.AND P2, PT, R3, UR20, PT ;  /* 0x0000001403007c0c */ /* 0x000fc6000bf46270 */
[----:B------:R-:W-:Y:S01]  /*0740*/  IMAD.X R3, R17, 0x1, R5, P1 ;  /* 0x0000000111037824 */ /* 0x000fe200008e0605 */
[----:B------:R-:W-:-:S04]  /*0750*/  IADD3 R22, P1, R2, R4, RZ ;  /* 0x0000000402167210 */ /* 0x000fc80007f3e0ff */
[----:B------:R0:W4:Y:S01]  /*0760*/  @P6 LDG.E.LTC128B R11, desc[UR32][R2.64] ;  /* 0x00000020020b6981 */ /* 0x000122000c1e1920 */
[----:B------:R-:W-:Y:S01]  /*0770*/  IMAD.X R23, R3, 0x1, R5, P1 ;  /* 0x0000000103177824 */ /* 0x000fe200008e0605 */
[----:B------:R-:W-:Y:S02]  /*0780*/  ISETP.LT.AND P6, PT, R118, R18, !P2 ;  /* 0x000000127600720c */ /* 0x000fe400057c1270 */
[C---:B--2---:R-:W-:Y:S01]  /*0790*/  SHF.L.U64.HI R17, R8.reuse, 0x2, R0 ;  /* 0x0000000208117819 */ /* 0x044fe20000010200 */
[----:B------:R-:W-:Y:S02]  /*07a0*/  IMAD.MOV.U32 R0, RZ, RZ, RZ ;  /* 0x000000ffff007224 */ /* 0x000fe400078e00ff */
[----:B------:R-:W-:Y:S02]  /*07b0*/  IMAD.SHL.U32 R16, R8, 0x4, RZ ;  /* 0x0000000408107824 */ /* 0x000fe400078e00ff */
[----:B-1----:R-:W-:Y:S02]  /*07c0*/  IMAD R8, R6, UR5, RZ ;  /* 0x0000000506087c24 */ /* 0x002fe4000f8e02ff */
[----:B------:R1:W2:Y:S01]  /*07d0*/  @P0 LDG.E.LTC128B R0, desc[UR32][R22.64] ;  /* 0x0000002016000981 */ /* 0x0002a2000c1e1920 */
[----:B0-----:R-:W0:Y:S01]  /*07e0*/  LDC.64 R2, c[0x0][0x270] ;  /* 0x00009c00ff027b82 */ /* 0x001e220000000a00 */
[----:B------:R-:W-:Y:S01]  /*07f0*/  ISETP.GE.AND P1, PT, R10, UR21, PT ;  /* 0x000000150a007c0c */ /* 0x000fe2000bf26270 */
[----:B------:R-:W-:Y:S01]  /*0800*/  IMAD R7, R7, UR4, R8 ;  /* 0x0000000407077c24 */ /* 0x000fe2000f8e0208 */
[----:B------:R-:W-:Y:S01]  /*0810*/  CS2R R8, SRZ ;  /* 0x0000000000087805 */ /* 0x000fe2000001ff00 */
[----:B------:R-:W-:-:S04]  /*0820*/  IMAD.WIDE.U32 R16, R6, UR4, R16 ;  /* 0x0000000406107c25 */ /* 0x000fc8000f8e0010 */
[----:B------:R-:W-:Y:S01]  /*0830*/  IMAD.IADD R14, R17, 0x1, R7 ;  /* 0x00000001110e7824 */ /* 0x000fe200078e0207 */
[----:B-1----:R-:W-:-:S05]  /*0840*/  IADD3 R22, P0, R22, R4, RZ ;  /* 0x0000000416167210 */ /* 0x002fca0007f1e0ff */
[----:B------:R-:W-:Y:S01]  /*0850*/  IMAD.X R23, R23, 0x1, R5, P0 ;  /* 0x0000000117177824 */ /* 0x000fe200000e0605 */
[C---:B------:R-:W-:Y:S01]  /*0860*/  ISETP.LT.AND P0, PT, R115.reuse, R18, !P1 ;  /* 0x000000127300720c */ /* 0x040fe20004f01270 */
[----:B------:R-:W-:-:S03]  /*0870*/  VIADD R6, R115, 0x2 ;  /* 0x0000000273067836 */ /* 0x000fc60000000000 */
[----:B------:R1:W5:Y:S01]  /*0880*/  @P6 LDG.E.LTC128B R9, desc[UR32][R22.64] ;  /* 0x0000002016096981 */ /* 0x000362000c1e1920 */
[----:B------:R-:W-:Y:S01]  /*0890*/  IMAD.MOV.U32 R10, RZ, RZ, RZ ;  /* 0x000000ffff0a7224 */ /* 0x000fe200078e00ff */
[----:B-1----:R-:W-:-:S04]  /*08a0*/  IADD3 R22, P6, R16, UR12, RZ ;  /* 0x0000000c10167c10 */ /* 0x002fc8000ffde0ff */
[----:B------:R-:W-:Y:S02]  /*08b0*/  IADD3.X R23, R14, UR13, RZ, P6, !PT ;  /* 0x0000000d0e177c10 */ /* 0x000fe4000b7fe4ff */
[----:B------:R-:W-:-:S03]  /*08c0*/  ISETP.LT.AND P6, PT, R6, R18, !P1 ;  /* 0x000000120600720c */ /* 0x000fc60004fc1270 */
[----:B------:R0:W5:Y:S01]  /*08d0*/  @P0 LDG.E.LTC128B R10, desc[UR32][R22.64] ;  /* 0x00000020160a0981 */ /* 0x000162000c1e1920 */
[----:B------:R-:W-:Y:S02]  /*08e0*/  VIADD R6, R115, 0x4 ;  /* 0x0000000473067836 */ /* 0x000fe40000000000 */
[----:B------:R-:W-:Y:S01]  /*08f0*/  IMAD.MOV.U32 R7, RZ, RZ, RZ ;  /* 0x000000ffff077224 */ /* 0x000fe200078e00ff */
[----:B0-----:R-:W-:-:S05]  /*0900*/  IADD3 R22, P0, R22, R2, RZ ;  /* 0x0000000216167210 */ /* 0x001fca0007f1e0ff */
[----:B------:R-:W-:Y:S01]  /*0910*/  IMAD.X R23, R23, 0x1, R3, P0 ;  /* 0x0000000117177824 */ /* 0x000fe200000e0603 */
[----:B------:R-:W-:-:S04]  /*0920*/  ISETP.LT.AND P0, PT, R6, R18, !P1 ;  /* 0x000000120600720c */ /* 0x000fc80004f01270 */
[----:B------:R0:W5:Y:S01]  /*0930*/  @P6 LDG.E.LTC128B R8, desc[UR32][R22.64] ;  /* 0x0000002016086981 */ /* 0x000162000c1e1920 */
[----:B------:R-:W-:Y:S01]  /*0940*/  VIADD R6, R115, 0x6 ;  /* 0x0000000673067836 */ /* 0x000fe20000000000 */
[----:B0-----:R-:W-:-:S05]  /*0950*/  IADD3 R22, P6, R22, R2, RZ ;  /* 0x0000000216167210 */ /* 0x001fca0007fde0ff */
[----:B------:R-:W-:Y:S01]  /*0960*/  IMAD.X R23, R23, 0x1, R3, P6 ;  /* 0x0000000117177824 */ /* 0x000fe200030e0603 */
[----:B------:R-:W-:-:S04]  /*0970*/  ISETP.LT.AND P6, PT, R6, R18, !P1 ;  /* 0x000000120600720c */ /* 0x000fc80004fc1270 */
[----:B------:R-:W5:Y:S01]  /*0980*/  @P0 LDG.E.LTC128B R7, desc[UR32][R22.64] ;  /* 0x0000002016070981 */ /* 0x000f62000c1e1920 */
[----:B------:R-:W-:Y:S01]  /*0990*/  IADD3 R18, P0, R22, R2, RZ ;  /* 0x0000000216127210 */ /* 0x000fe20007f1e0ff */
[----:B------:R-:W-:-:S04]  /*09a0*/  IMAD.MOV.U32 R6, RZ, RZ, RZ ;  /* 0x000000ffff067224 */ /* 0x000fc800078e00ff */
[----:B------:R-:W-:-:S05]  /*09b0*/  IMAD.X R19, R23, 0x1, R3, P0 ;  /* 0x0000000117137824 */ /* 0x000fca00000e0603 */
[----:B------:R0:W5:Y:S01]  /*09c0*/  @P6 LDG.E.LTC128B R6, desc[UR32][R18.64] ;  /* 0x0000002012066981 */ /* 0x000162000c1e1920 */
[----:B------:R-:W-:-:S06]  /*09d0*/  SHF.R.U32.HI R17, RZ, 0x5, R102 ;  /* 0x00000005ff117819 */ /* 0x000fcc0000011666 */
[----:B------:R-:W1:Y:S02]  /*09e0*/  SHFL.IDX PT, R17, R17, RZ, 0x1f ;  /* 0x00001fff11117589 */ /* 0x000e6400000e0000 */
[----:B-1----:R-:W-:-:S13]  /*09f0*/  R2UR UR4, R17 ;  /* 0x00000000110472ca */ /* 0x002fda00000e0000 */
[----:B------:R-:W-:-:S04]  /*0a00*/  USHF.R.S32.HI UR10, URZ, 0x1f, UR4 ;  /* 0x0000001f3f0a7899 */ /* 0x000fc80008011404 */
[----:B------:R-:W-:-:S04]  /*0a10*/  ULEA.HI UR10, UR10, UR4, URZ, 0x3 ;  /* 0x000000040a0a7291 */ /* 0x000fc8000f8f183f */
[----:B------:R-:W-:-:S04]  /*0a20*/  ULOP3.LUT UR5, UR10, 0xfffffff8, URZ, 0xc0, !UPT ;  /* 0xfffffff80a057892 */ /* 0x000fc8000f8ec03f */
[----:B------:R-:W-:-:S04]  /*0a30*/  UIADD3 UR5, UR4, -UR5, URZ ;  /* 0x8000000504057290 */ /* 0x000fc8000fffe03f */
[----:B------:R-:W-:-:S04]  /*0a40*/  USHF.R.S32.HI UR9, URZ, 0x1f, UR5 ;  /* 0x0000001f3f097899 */ /* 0x000fc80008011405 */
[----:B------:R-:W-:Y:S02]  /*0a50*/  ULEA.HI UR9, UR9, UR5, URZ, 0x2 ;  /* 0x0000000509097291 */ /* 0x000fe4000f8f103f */
[----:B------:R-:W-:Y:S02]  /*0a60*/  USHF.R.S32.HI UR10, URZ, 0x3, UR10 ;  /* 0x000000033f0a7899 */ /* 0x000fe4000801140a */
[----:B------:R-:W-:Y:S01]  /*0a70*/  USHF.R.S32.HI UR8, URZ, 0x2, UR9 ;  /* 0x000000023f087899 */ /* 0x000fe20008011409 */
[C---:B0-----:R-:W-:Y:S01]  /*0a80*/  IMAD.SHL.U32 R18, R102.reuse, 0x8, RZ ;  /* 0x0000000866127824 */ /* 0x041fe200078e00ff */
[----:B------:R-:W-:Y:S02]  /*0a90*/  LOP3.LUT R21, R102, 0x1f, RZ, 0xc0, !PT ;  /* 0x0000001f66157812 */ /* 0x000fe400078ec0ff */
[----:B------:R-:W-:Y:S02]  /*0aa0*/  ULEA UR4, UR10, UR8, 0x4 ;  /* 0x000000080a047291 */ /* 0x000fe4000f8e203f */
[----:B------:R-:W-:Y:S01]  /*0ab0*/  ULOP3.LUT UR9, UR9, 0xfffffffc, URZ, 0xc0, !UPT ;  /* 0xfffffffc09097892 */ /* 0x000fe2000f8ec03f */
[----:B------:R-:W-:Y:S01]  /*0ac0*/  IMAD.U32 R17, RZ, RZ, UR29 ;  /* 0x0000001dff117e24 */ /* 0x000fe2000f8e00ff */
[----:B------:R-:W-:Y:S01]  /*0ad0*/  USHF.L.U32 UR4, UR4, 0x4, URZ ;  /* 0x0000000404047899 */ /* 0x000fe2000800063f */
[----:B------:R-:W-:Y:S01]  /*0ae0*/  LOP3.LUT R18, R18, 0x70, RZ, 0xc0, !PT ;  /* 0x0000007012127812 */ /* 0x000fe200078ec0ff */
[----:B------:R-:W-:Y:S01]  /*0af0*/  UIADD3 UR9, UR5, -UR9, URZ ;  /* 0x8000000905097290 */ /* 0x000fe2000fffe03f */
[----:B------:R-:W-:-:S02]  /*0b00*/  SHF.R.U32.HI R21, RZ, 0x4, R21 ;  /* 0x00000004ff157819 */ /* 0x000fc40000011615 */
[-C--:B------:R-:W-:Y:S01]  /*0b10*/  IADD3 R20, P0, R20, R4.reuse, RZ ;  /* 0x0000000414147210 */ /* 0x080fe20007f1e0ff */
[----:B------:R-:W-:Y:S01]  /*0b20*/  IMAD.U32 R80, RZ, RZ, UR4 ;  /* 0x00000004ff507e24 */ /* 0x000fe2000f8e00ff */
[----:B------:R-:W-:Y:S01]  /*0b30*/  IADD3 R17, R18, 0x2100, R17 ;  /* 0x0000210012117810 */ /* 0x000fe20007ffe011 */
[----:B------:R-:W-:Y:S01]  /*0b40*/  IMAD.SHL.U32 R21, R21, 0x2, RZ ;  /* 0x0000000215157824 */ /* 0x000fe200078e00ff */
[----:B------:R-:W-:Y:S01]  /*0b50*/  UIMAD UR4, UR10, 0x21, UR9 ;  /* 0x000000210a0478a4 */ /* 0x000fe2000f8e0209 */
[----:B------:R-:W-:Y:S02]  /*0b60*/  SEL R18, RZ, 0xffffffff, P4 ;  /* 0xffffffffff127807 */ /* 0x000fe40002000000 */
[----:B------:R-:W-:Y:S01]  /*0b70*/  IADD3 R20, P4, R20, R4, RZ ;  /* 0x0000000414147210 */ /* 0x000fe20007f9e0ff */
[----:B------:R-:W-:Y:S01]  /*0b80*/  USHF.L.U32 UR4, UR4, 0x3, URZ ;  /* 0x0000000304047899 */ /* 0x000fe2000800063f */
[----:B------:R-:W-:Y:S02]  /*0b90*/  SEL R19, RZ, 0x1, P5 ;  /* 0x00000001ff137807 */ /* 0x000fe40002800000 */
[----:B------:R-:W-:-:S02]  /*0ba0*/  SEL R113, RZ, 0x4, P3 ;  /* 0x00000004ff717807 */ /* 0x000fc40001800000 */
[----:B------:R-:W-:Y:S02]  /*0bb0*/  LOP3.LUT R21, R21, 0xfffffffe, R102, 0xe2, !PT ;  /* 0xfffffffe15157812 */ /* 0x000fe400078ee266 */
[----:B------:R-:W-:Y:S01]  /*0bc0*/  IADD3 R20, P5, P3, R4, UR26, R20 ;  /* 0x0000001a04147c10 */ /* 0x000fe2000fbbe014 */
[--C-:B------:R-:W-:Y:S01]  /*0bd0*/  IMAD.X R4, R15, 0x1, R5.reuse, P0 ;  /* 0x000000010f047824 */ /* 0x100fe200000e0605 */
[----:B------:R-:W-:Y:S01]  /*0be0*/  LEA R21, R21, UR29, 0x4 ;  /* 0x0000001d15157c11 */ /* 0x000fe2000f8e20ff */
[----:B------:R-:W-:Y:S02]  /*0bf0*/  IMAD.U32 R76, RZ, RZ, UR4 ;  /* 0x00000004ff4c7e24 */ /* 0x000fe4000f8e00ff */
[----:B------:R-:W-:Y:S02]  /*0c00*/  IMAD.X R4, R4, 0x1, R5, P4 ;  /* 0x0000000104047824 */ /* 0x000fe400020e0605 */
[----:B------:R-:W-:Y:S01]  /*0c10*/  IMAD R76, R76, 0x10, R21 ;  /* 0x000000104c4c7824 */ /* 0x000fe200078e0215 */
[----:B------:R-:W-:-:S02]  /*0c20*/  SEL R112, RZ, 0xffffffff, P1 ;  /* 0xffffffffff707807 */ /* 0x000fc40000800000 */
[----:B------:R-:W-:Y:S02]  /*0c30*/  IADD3.X R21, R5, UR25, R4, P5, P3 ;  /* 0x0000001905157c10 */ /* 0x000fe4000afe6404 */
[----:B------:R-:W0:Y:S01]  /*0c40*/  LDC R4, c[0x0][0x37c] ;  /* 0x0000df00ff047b82 */ /* 0x000e220000000800 */
[-C--:B------:R-:W-:Y:S01]  /*0c50*/  IADD3 R16, P0, R16, R2.reuse, RZ ;  /* 0x0000000210107210 */ /* 0x080fe20007f1e0ff */
[----:B------:R-:W-:Y:S01]  /*0c60*/  IMAD R80, R80, 0x10, R17 ;  /* 0x0000001050507824 */ /* 0x000fe200078e0211 */
[----:B------:R-:W-:Y:S01]  /*0c70*/  SEL R17, RZ, 0x1, P1 ;  /* 0x00000001ff117807 */ /* 0x000fe20000800000 */
[----:B------:R-:W-:Y:S02]  /*0c80*/  IMAD.SHL.U32 R18, R18, 0x2, RZ ;  /* 0x0000000212127824 */ /* 0x000fe400078e00ff */
[----:B------:R-:W-:Y:S01]  /*0c90*/  IMAD.SHL.U32 R112, R112, 0x2, RZ ;  /* 0x0000000270707824 */ /* 0x000fe200078e00ff */
[----:B------:R-:W-:Y:S02]  /*0ca0*/  SHF.R.S32.HI R5, RZ, 0x1f, R12 ;  /* 0x0000001fff057819 */ /* 0x000fe4000001140c */
[----:B------:R-:W-:-:S02]  /*0cb0*/  IADD3 R16, P3, R16, R2, RZ ;  /* 0x0000000210107210 */ /* 0x000fc40007f7e0ff */
[----:B------:R-:W-:Y:S02]  /*0cc0*/  LOP3.LUT R18, R18, 0x2, R19, 0xe2, !PT ;  /* 0x0000000212127812 */ /* 0x000fe400078ee213 */
[----:B------:R-:W-:Y:S02]  /*0cd0*/  LOP3.LUT R112, R112, 0x2, R17, 0xe2, !PT ;  /* 0x0000000270707812 */ /* 0x000fe400078ee211 */
[----:B------:R-:W-:Y:S02]  /*0ce0*/  SEL R19, RZ, 0x8, P2 ;  /* 0x00000008ff137807 */ /* 0x000fe40001000000 */
[----:B------:R-:W-:Y:S02]  /*0cf0*/  SEL R17, RZ, 0x4, P1 ;  /* 0x00000004ff117807 */ /* 0x000fe40000800000 */
[----:B------:R-:W-:Y:S02]  /*0d00*/  SEL R15, RZ, 0x8, P1 ;  /* 0x00000008ff0f7807 */ /* 0x000fe40000800000 */
[----:B------:R-:W-:Y:S01]  /*0d10*/  IADD3 R16, P2, P1, R2, UR28, R16 ;  /* 0x0000001c02107c10 */ /* 0x000fe2000f95e010 */
[----:B------:R-:W-:-:S02]  /*0d20*/  IMAD R2, R5, UR14, RZ ;  /* 0x0000000e05027c24 */ /* 0x000fc4000f8e02ff */
[----:B------:R-:W-:Y:S02]  /*0d30*/  IMAD R110, R118, 0x84, R117 ;  /* 0x00000084766e7824 */ /* 0x000fe400078e0275 */
[----:B------:R-:W-:Y:S02]  /*0d40*/  IMAD.X R5, R14, 0x1, R3, P0 ;  /* 0x000000010e057824 */ /* 0x000fe400000e0603 */
[----:B------:R-:W-:Y:S01]  /*0d50*/  IMAD.WIDE R20, R12, 0x4, R20 ;  /* 0x000000040c147825 */ /* 0x000fe200078e0214 */
[----:B------:R-:W-:-:S03]  /*0d60*/  LEA R110, R110, UR29, 0x2 ;  /* 0x0000001d6e6e7c11 */ /* 0x000fc6000f8e10ff */
[----:B------:R-:W-:Y:S01]  /*0d70*/  IMAD.X R5, R5, 0x1, R3, P3 ;  /* 0x0000000105057824 */ /* 0x000fe200018e0603 */
[----:B------:R-:W-:Y:S01]  /*0d80*/  IADD3 R120, P0, R20, UR16, RZ ;  /* 0x0000001014787c10 */ /* 0x000fe2000ff1e0ff */
[----:B---3--:R1:W-:Y:S01]  /*0d90*/  STS [R110], R13 ;  /* 0x0000000d6e007388 */ /* 0x0083e20000000800 */
[----:B------:R-:W-:Y:S02]  /*0da0*/  IMAD R2, R12, UR15, R2 ;  /* 0x0000000f0c027c24 */ /* 0x000fe4000f8e0202 */
[----:B------:R-:W-:Y:S01]  /*0db0*/  IADD3.X R5, R3, UR27, R5, P2, P1 ;  /* 0x0000001b03057c10 */ /* 0x000fe200097e2405 */
[----:B------:R-:W-:Y:S01]  /*0dc0*/  IMAD R111, R115, 0x80, R116 ;  /* 0x00000080736f7824 */ /* 0x000fe200078e0274 */
[----:B0-----:R-:W-:Y:S02]  /*0dd0*/  ISETP.GE.AND P1, PT, R4, 0x1, PT ;  /* 0x000000010400780c */ /* 0x001fe40003f26270 */
[----:B------:R-:W-:Y:S02]  /*0de0*/  IADD3.X R121, R21, UR17, RZ, P0, !PT ;  /* 0x0000001115797c10 */ /* 0x000fe400087fe4ff */
[----:B------:R-:W-:Y:S01]  /*0df0*/  LEA R111, R111, UR29, 0x2 ;  /* 0x0000001d6f6f7c11 */ /* 0x000fe2000f8e10ff */
[----:B----4-:R-:W-:Y:S01]  /*0e00*/  STS [R110+0x80], R11 ;  /* 0x0000800b6e007388 */ /* 0x010fe20000000800 */
[----:B------:R-:W-:-:S02]  /*0e10*/  LOP3.LUT R113, R19, R113, R18, 0xfe, !PT ;  /* 0x0000007113717212 */ /* 0x000fc400078efe12 */
[----:B------:R-:W-:Y:S01]  /*0e20*/  LOP3.LUT R112, R15, R17, R112, 0xfe, !PT ;  /* 0x000000110f707212 */ /* 0x000fe200078efe70 */
[----:B--2---:R0:W-:Y:S01]  /*0e30*/  STS [R110+0x100], R0 ;  /* 0x000100006e007388 */ /* 0x0041e20000000800 */
[----:B------:R-:W-:Y:S01]  /*0e40*/  ISETP.GT.AND P2, PT, R4, 0x1, PT ;  /* 0x000000010400780c */ /* 0x000fe20003f44270 */
[----:B-1----:R-:W-:-:S04]  /*0e50*/  IMAD.WIDE.U32 R12, R12, UR14, RZ ;  /* 0x0000000e0c0c7c25 */ /* 0x002fc8000f8e00ff */
[----:B------:R-:W-:Y:S01]  /*0e60*/  IMAD.IADD R2, R13, 0x1, R2 ;  /* 0x000000010d027824 */ /* 0x000fe200078e0202 */
[----:B------:R-:W-:-:S04]  /*0e70*/  LEA R122, P0, R12, R16, 0x2 ;  /* 0x000000100c7a7211 */ /* 0x000fc800078010ff */
[----:B------:R-:W-:Y:S02]  /*0e80*/  LEA.HI.X R123, R12, R5, R2, 0x2, P0 ;  /* 0x000000050c7b7211 */ /* 0x000fe400000f1402 */
[----:B------:R-:W-:Y:S02]  /*0e90*/  IADD3 R122, P0, R122, UR12, RZ ;  /* 0x0000000c7a7a7c10 */ /* 0x000fe4000ff1e0ff */
[----:B------:R-:W-:Y:S02]  /*0ea0*/  CS2R R14, SRZ ;  /* 0x00000000000e7805 */ /* 0x000fe4000001ff00 */
[----:B------:R-:W-:Y:S01]  /*0eb0*/  CS2R R18, SRZ ;  /* 0x0000000000127805 */ /* 0x000fe2000001ff00 */
[----:B-----5:R-:W-:Y:S01]  /*0ec0*/  STS [R110+0x180], R9 ;  /* 0x000180096e007388 */ /* 0x020fe20000000800 */
[----:B------:R-:W-:Y:S02]  /*0ed0*/  CS2R R46, SRZ ;  /* 0x00000000002e7805 */ /* 0x000fe4000001ff00 */
[----:B------:R-:W-:-:S02]  /*0ee0*/  CS2R R50, SRZ ;  /* 0x0000000000327805 */ /* 0x000fc4000001ff00 */
[----:B------:R-:W-:Y:S02]  /*0ef0*/  CS2R R12, SRZ ;  /* 0x00000000000c7805 */ /* 0x000fe4000001ff00 */
[----:B------:R-:W-:Y:S02]  /*0f00*/  CS2R R16, SRZ ;  /* 0x0000000000107805 */ /* 0x000fe4000001ff00 */
[----:B------:R-:W-:Y:S02]  /*0f10*/  CS2R R20, SRZ ;  /* 0x0000000000147805 */ /* 0x000fe4000001ff00 */
[----:B------:R-:W-:Y:S02]  /*0f20*/  CS2R R44, SRZ ;  /* 0x00000000002c7805 */ /* 0x000fe4000001ff00 */
        /* <DEDUP_REMOVED lines=18> */
[----:B------:R-:W-:Y:S01]  /*1050*/  CS2R R62, SRZ ;  /* 0x00000000003e7805 */ /* 0x000fe2000001ff00 */
[----:B0-----:R-:W-:Y:S01]  /*1060*/  IMAD.MOV.U32 R0, RZ, RZ, RZ ;  /* 0x000000ffff007224 */ /* 0x001fe200078e00ff */
[----:B------:R-:W-:Y:S01]  /*1070*/  CS2R R32, SRZ ;  /* 0x0000000000207805 */ /* 0x000fe2000001ff00 */
[----:B------:R-:W-:Y:S01]  /*1080*/  IMAD.MOV.U32 R64, RZ, RZ, RZ ;  /* 0x000000ffff407224 */ /* 0x000fe200078e00ff */
[----:B------:R-:W-:Y:S01]  /*1090*/  SEL R113, R113, RZ, P2 ;  /* 0x000000ff71717207 */ /* 0x000fe20001000000 */
[----:B------:R0:W-:Y:S01]  /*10a0*/  STS [R111+0x2100], R10 ;  /* 0x0021000a6f007388 */ /* 0x0001e20000000800 */
[----:B------:R-:W-:-:S02]  /*10b0*/  SEL R112, R112, RZ, P2 ;  /* 0x000000ff70707207 */ /* 0x000fc40001000000 */
[----:B------:R-:W-:Y:S02]  /*10c0*/  IADD3.X R123, R123, UR13, RZ, P0, !PT ;  /* 0x0000000d7b7b7c10 */ /* 0x000fe400087fe4ff */
[----:B0-----:R-:W-:Y:S01]  /*10d0*/  CS2R R10, SRZ ;  /* 0x00000000000a7805 */ /* 0x001fe2000001ff00 */
[----:B------:R0:W-:Y:S02]  /*10e0*/  STS [R111+0x2500], R8 ;  /* 0x002500086f007388 */ /* 0x0001e40000000800 */
[----:B0-----:R-:W-:Y:S02]  /*10f0*/  CS2R R8, SRZ ;  /* 0x0000000000087805 */ /* 0x001fe4000001ff00 */
[----:B------:R-:W-:Y:S04]  /*1100*/  STS [R111+0x2900], R7 ;  /* 0x002900076f007388 */ /* 0x000fe80000000800 */
[----:B------:R0:W-:Y:S02]  /*1110*/  STS [R111+0x2d00], R6 ;  /* 0x002d00066f007388 */ /* 0x0001e40000000800 */
[----:B0-----:R-:W-:Y:S01]  /*1120*/  CS2R R6, SRZ ;  /* 0x0000000000067805 */ /* 0x001fe2000001ff00 */
[----:B------:R-:W-:Y:S06]  /*1130*/  BAR.SYNC.DEFER_BLOCKING 0x0 ;  /* 0x0000000000007b1d */ /* 0x000fec0000010000 */
[----:B------:R-:W-:Y:S05]  /*1140*/  @!P1 BRA `(.L_x_0) ;  /* 0x0000002800949947 */ /* 0x000fea0003800000 */
[----:B------:R-:W-:Y:S01]  /*1150*/  VIADD R65, R76, 0x210 ;  /* 0x000002104c417836 */ /* 0x000fe20000000000 */
[----:B------:R0:W1:Y:S01]  /*1160*/  LDS.128 R68, [R76] ;  /* 0x000000004c447984 */ /* 0x0000620000000c00 */
[----:B------:R-:W-:Y:S01]  /*1170*/  VIADD R92, R80, 0x200 ;  /* 0x00000200505c7836 */ /* 0x000fe20000000000 */
[----:B------:R-:W2:Y:S01]  /*1180*/  LDC.64 R96, c[0x0][0x238] ;  /* 0x00008e00ff607b82 */ /* 0x000ea20000000a00 */
[----:B------:R-:W-:Y:S01]  /*1190*/  VIADD R111, R111, 0x3100 ;  /* 0x000031006f6f7836 */ /* 0x000fe20000000000 */
[----:B------:R0:W3:Y:S01]  /*11a0*/  LDS.128 R72, [R80] ;  /* 0x0000000050487984 */ /* 0x0000e20000000c00 */
[----:B------:R-:W-:Y:S01]  /*11b0*/  VIADD R110, R110, 0x1080 ;  /* 0x000010806e6e7836 */ /* 0x000fe20000000000 */
[----:B------:R-:W-:Y:S01]  /*11c0*/  CS2R R2, SRZ ;  /* 0x0000000000027805 */ /* 0x000fe2000001ff00 */
[----:B------:R-:W-:Y:S01]  /*11d0*/  IMAD.MOV.U32 R0, RZ, RZ, RZ ;  /* 0x000000ffff007224 */ /* 0x000fe200078e00ff */
[----:B------:R-:W4:Y:S01]  /*11e0*/  LDS.128 R76, [R76+0x40] ;  /* 0x000040004c4c7984 */ /* 0x000f220000000c00 */
[----:B------:R-:W-:Y:S01]  /*11f0*/  CS2R R4, SRZ ;  /* 0x0000000000047805 */ /* 0x000fe2000001ff00 */
[----:B------:R-:W5:Y:S01]  /*1200*/  LDC.64 R66, c[0x0][0x270] ;  /* 0x00009c00ff427b82 */ /* 0x000f620000000a00 */
[----:B------:R-:W-:Y:S01]  /*1210*/  CS2R R6, SRZ ;  /* 0x0000000000067805 */ /* 0x000fe2000001ff00 */
[----:B------:R-:W0:Y:S01]  /*1220*/  LDS.128 R80, [R80+0x80] ;  /* 0x0000800050507984 */ /* 0x000e220000000c00 */
        /* <DEDUP_REMOVED lines=27> */
[----:B------:R-:W-:Y:S01]  /*13e0*/  CS2R R62, SRZ ;  /* 0x00000000003e7805 */ /* 0x000fe2000001ff00 */
[----:B------:R-:W-:Y:S01]  /*13f0*/  IMAD.MOV.U32 R64, RZ, RZ, RZ ;  /* 0x000000ffff407224 */ /* 0x000fe200078e00ff */
[----:B------:R-:W-:Y:S01]  /*1400*/  UMOV UR36, 0x1 ;  /* 0x0000000100247882 */ /* 0x000fe20000000000 */
[----:B------:R-:W-:Y:S01]  /*1410*/  UMOV UR11, UR24 ;  /* 0x00000018000b7c82 */ /* 0x000fe20008000000 */
[----:B--2---:R-:W-:Y:S01]  /*1420*/  IMAD R99, R97, 0x3, RZ ;  /* 0x0000000361637824 */ /* 0x004fe200078e02ff */
[----:B------:R-:W-:Y:S01]  /*1430*/  ULDC.64 UR6, c[0x0][0x240] ;  /* 0x0000900000067ab9 */ /* 0x000fe20000000a00 */
[----:B-----5:R-:W-:Y:S01]  /*1440*/  IMAD R98, R67, 0x3, RZ ;  /* 0x0000000343627824 */ /* 0x020fe200078e02ff */
[----:B01-34-:R-:W-:-:S06]  /*1450*/  ULDC.64 UR4, c[0x0][0x278] ;  /* 0x00009e0000047ab9 */ /* 0x01bfcc0000000a00 */
.L_x_1:
[C---:B------:R-:W-:Y:S02]  /*1460*/  LOP3.LUT R86, R113.reuse, 0x4, RZ, 0xc0, !PT ;  /* 0x0000000471567812 */ /* 0x040fe400078ec0ff */
[----:B------:R-:W-:Y:S02]  /*1470*/  CS2R R108, SRZ ;  /* 0x00000000006c7805 */ /* 0x000fe4000001ff00 */
[----:B------:R-:W-:Y:S02]  /*1480*/  LOP3.LUT R85, R112, 0x2, RZ, 0xc0, !PT ;  /* 0x0000000270557812 */ /* 0x000fe400078ec0ff */
[----:B------:R-:W-:Y:S02]  /*1490*/  CS2R R106, SRZ ;  /* 0x00000000006a7805 */ /* 0x000fe4000001ff00 */
[----:B------:R-:W-:Y:S02]  /*14a0*/  LOP3.LUT R87, R113, 0x2, RZ, 0xc0, !PT ;  /* 0x0000000271577812 */ /* 0x000fe400078ec0ff */
[----:B------:R-:W-:Y:S02]  /*14b0*/  CS2R R104, SRZ ;  /* 0x0000000000687805 */ /* 0x000fe4000001ff00 */
[----:B------:R-:W-:Y:S01]  /*14c0*/  SHF.R.U32.HI R86, RZ, 0x2, R86 ;  /* 0x00000002ff567819 */ /* 0x000fe20000011656 */
[-C--:B-1----:R-:W-:Y:S01]  /*14d0*/  FFMA R64, R68, R72.reuse, R64 ;  /* 0x0000004844407223 */ /* 0x082fe20000000040 */
[----:B------:R-:W-:Y:S01]  /*14e0*/  SHF.R.U32.HI R85, RZ, 0x1, R85 ;  /* 0x00000001ff557819 */ /* 0x000fe20000011655 */
[CC--:B------:R-:W-:Y:S01]  /*14f0*/  FFMA R63, R69.reuse, R72.reuse, R63 ;  /* 0x00000048453f7223 */ /* 0x0c0fe2000000003f */
[----:B------:R-:W-:Y:S01]  /*1500*/  LOP3.LUT R84, R112, 0x4, RZ, 0xc0, !PT ;  /* 0x0000000470547812 */ /* 0x000fe200078ec0ff */
[-C--:B------:R-:W-:Y:S01]  /*1510*/  FFMA R62, R69, R73.reuse, R62 ;  /* 0x00000049453e7223 */ /* 0x080fe2000000003e */
[----:B------:R-:W-:Y:S01]  /*1520*/  SHF.R.U32.HI R87, RZ, 0x1, R87 ;  /* 0x00000001ff577819 */ /* 0x000fe20000011657 */
[-C--:B------:R-:W-:Y:S01]  /*1530*/  FFMA R61, R68, R73.reuse, R61 ;  /* 0x00000049443d7223 */ /* 0x080fe2000000003d */
[----:B------:R-:W-:Y:S01]  /*1540*/  ISETP.NE.U32.AND P5, PT, R86, RZ, PT ;  /* 0x000000ff5600720c */ /* 0x000fe20003fa5070 */
[-C--:B------:R-:W-:Y:S01]  /*1550*/  FFMA R60, R70, R72.reuse, R60 ;  /* 0x00000048463c7223 */ /* 0x080fe2000000003c */
[----:B------:R-:W-:Y:S01]  /*1560*/  ISETP.NE.U32.AND P3, PT, R85, RZ, PT ;  /* 0x000000ff5500720c */ /* 0x000fe20003f65070 */
[C---:B------:R-:W-:Y:S01]  /*1570*/  FFMA R59, R71.reuse, R72, R59 ;  /* 0x00000048473b7223 */ /* 0x040fe2000000003b */
[----:B------:R-:W-:Y:S01]  /*1580*/  IADD3 R86, P0, R120, R96, RZ ;  /* 0x0000006078567210 */ /* 0x000fe20007f1e0ff */
[-C--:B------:R-:W-:Y:S01]  /*1590*/  FFMA R58, R71, R73.reuse, R58 ;  /* 0x00000049473a7223 */ /* 0x080fe2000000003a */
[----:B------:R-:W-:Y:S01]  /*15a0*/  SHF.R.U32.HI R84, RZ, 0x2, R84 ;  /* 0x00000002ff547819 */ /* 0x000fe20000011654 */
[-C--:B------:R-:W-:Y:S01]  /*15b0*/  FFMA R57, R70, R73.reuse, R57 ;  /* 0x0000004946397223 */ /* 0x080fe20000000039 */
[----:B------:R-:W-:Y:S01]  /*15c0*/  LOP3.LUT R85, R112, 0x8, RZ, 0xc0, !PT ;  /* 0x0000000870557812 */ /* 0x000fe200078ec0ff */
[-C--:B------:R-:W-:Y:S01]  /*15d0*/  FFMA R56, R76, R72.reuse, R56 ;  /* 0x000000484c387223 */ /* 0x080fe20000000038 */
[----:B------:R-:W-:Y:S01]  /*15e0*/  LOP3.LUT R88, R113, 0x8, RZ, 0xc0, !PT ;  /* 0x0000000871587812 */ /* 0x000fe200078ec0ff */
[-C--:B------:R-:W-:Y:S01]  /*15f0*/  FFMA R55, R77, R72.reuse, R55 ;  /* 0x000000484d377223 */ /* 0x080fe20000000037 */
[----:B------:R-:W-:Y:S01]  /*1600*/  ISETP.NE.U32.AND P6, PT, R87, RZ, PT ;  /* 0x000000ff5700720c */ /* 0x000fe20003fc5070 */
[-C--:B------:R-:W-:Y:S01]  /*1610*/  FFMA R54, R77, R73.reuse, R54 ;  /* 0x000000494d367223 */ /* 0x080fe20000000036 */
[----:B------:R-:W-:Y:S01]  /*1620*/  ISETP.NE.U32.AND P2, PT, R84, RZ, PT ;  /* 0x000000ff5400720c */ /* 0x000fe20003f45070 */
[----:B------:R-:W-:Y:S01]  /*1630*/  FFMA R53, R76, R73, R53 ;  /* 0x000000494c357223 */ /* 0x000fe20000000035 */
[----:B------:R-:W-:Y:S01]  /*1640*/  IADD3.X R87, R121, R97, RZ, P0, !PT ;  /* 0x0000006179577210 */ /* 0x000fe200007fe4ff */
[-C--:B------:R-:W-:Y:S01]  /*1650*/  FFMA R52, R78, R72.reuse, R52 ;  /* 0x000000484e347223 */ /* 0x080fe20000000034 */
[----:B------:R-:W-:Y:S01]  /*1660*/  SHF.R.U32.HI R85, RZ, 0x3, R85 ;  /* 0x00000003ff557819 */ /* 0x000fe20000011655 */
[C---:B------:R-:W-:Y:S01]  /*1670*/  FFMA R51, R79.reuse, R72, R51 ;  /* 0x000000484f337223 */ /* 0x040fe20000000033 */
[----:B------:R-:W-:Y:S01]  /*1680*/  IADD3 R84, P0, R86, R96, RZ ;  /* 0x0000006056547210 */ /* 0x000fe20007f1e0ff */
[-C--:B------:R-:W-:Y:S01]  /*1690*/  FFMA R50, R79, R73.reuse, R50 ;  /* 0x000000494f327223 */ /* 0x080fe20000000032 */
[----:B------:R-:W-:Y:S01]  /*16a0*/  SHF.R.U32.HI R88, RZ, 0x3, R88 ;  /* 0x00000003ff587819 */ /* 0x000fe20000011658 */
[----:B------:R-:W-:Y:S01]  /*16b0*/  FFMA R49, R78, R73, R49 ;  /* 0x000000494e317223 */ /* 0x000fe20000000031 */
[----:B------:R-:W-:Y:S01]  /*16c0*/  ISETP.NE.U32.AND P1, PT, R85, RZ, PT ;  /* 0x000000ff5500720c */ /* 0x000fe20003f25070 */
[----:B------:R0:W2:Y:S01]  /*16d0*/  @P6 LDG.E.LTC128B R109, desc[UR32][R86.64] ;  /* 0x00000020566d6981 */ /* 0x0000a2000c1e1920 */
[----:B------:R-:W-:Y:S01]  /*16e0*/  ISETP.NE.U32.AND P4, PT, R88, RZ, PT ;  /* 0x000000ff5800720c */ /* 0x000fe20003f85070 */
[-C--:B------:R-:W-:Y:S01]  /*16f0*/  FFMA R48, R78, R74.reuse, R48 ;  /* 0x0000004a4e307223 */ /* 0x080fe20000000030 */
[----:B------:R-:W-:Y:S01]  /*1700*/  IADD3.X R85, R87, R97, RZ, P0, !PT ;  /* 0x0000006157557210 */ /* 0x000fe200007fe4ff */
[C---:B------:R-:W-:Y:S01]  /*1710*/  FFMA R47, R79.reuse, R74, R47 ;  /* 0x0000004a4f2f7223 */ /* 0x040fe2000000002f */
[----:B------:R-:W-:Y:S01]  /*1720*/  IADD3 R88, P0, R122, R66, RZ ;  /* 0x000000427a587210 */ /* 0x000fe20007f1e0ff */
[-C--:B------:R-:W-:Y:S01]  /*1730*/  FFMA R46, R79, R75.reuse, R46 ;  /* 0x0000004b4f2e7223 */ /* 0x080fe2000000002e */
[----:B------:R-:W-:Y:S01]  /*1740*/  FFMA R45, R78, R75, R45 ;  /* 0x0000004b4e2d7223 */ /* 0x000fe2000000002d */
[----:B------:R-:W3:Y:S01]  /*1750*/  @P5 LDG.E.LTC128B R108, desc[UR32][R84.64] ;  /* 0x00000020546c5981 */ /* 0x000ee2000c1e1920 */
[----:B------:R-:W-:Y:S01]  /*1760*/  IADD3.X R89, R123, R67, RZ, P0, !PT ;  /* 0x000000437b597210 */ /* 0x000fe200007fe4ff */
[CC--:B------:R-:W-:Y:S01]  /*1770*/  FFMA R44, R76.reuse, R74.reuse, R44 ;  /* 0x0000004a4c2c7223 */ /* 0x0c0fe2000000002c */
[CC--:B------:R-:W-:Y:S01]  /*1780*/  FFMA R43, R77.reuse, R74.reuse, R43 ;  /* 0x0000004a4d2b7223 */ /* 0x0c0fe2000000002b */
[-C--:B------:R-:W-:Y:S01]  /*1790*/  FFMA R42, R77, R75.reuse, R42 ;  /* 0x0000004b4d2a7223 */ /* 0x080fe2000000002a */
[-C--:B------:R-:W-:Y:S01]  /*17a0*/  FFMA R41, R76, R75.reuse, R41 ;  /* 0x0000004b4c297223 */ /* 0x080fe20000000029 */
[----:B------:R1:W4:Y:S01]  /*17b0*/  @P3 LDG.E.LTC128B R106, desc[UR32][R88.64] ;  /* 0x00000020586a3981 */ /* 0x000322000c1e1920 */
[CC--:B------:R-:W-:Y:S01]  /*17c0*/  FFMA R40, R70.reuse, R74.reuse, R40 ;  /* 0x0000004a46287223 */ /* 0x0c0fe20000000028 */
[CC--:B------:R-:W-:Y:S01]  /*17d0*/  FFMA R39, R71.reuse, R74.reuse, R39 ;  /* 0x0000004a47277223 */ /* 0x0c0fe20000000027 */
[-C--:B------:R-:W-:Y:S01]  /*17e0*/  FFMA R38, R71, R75.reuse, R38 ;  /* 0x0000004b47267223 */ /* 0x080fe20000000026 */
[-C--:B------:R-:W-:Y:S01]  /*17f0*/  FFMA R37, R70, R75.reuse, R37 ;  /* 0x0000004b46257223 */ /* 0x080fe20000000025 */
[CC--:B------:R-:W-:Y:S01]  /*1800*/  FFMA R36, R68.reuse, R74.reuse, R36 ;  /* 0x0000004a44247223 */ /* 0x0c0fe20000000024 */
[C---:B------:R-:W-:Y:S01]  /*1810*/  FFMA R35, R69.reuse, R74, R35 ;  /* 0x0000004a45237223 */ /* 0x040fe20000000023 */
[CC--:B------:R-:W-:Y:S01]  /*1820*/  FFMA R34, R69.reuse, R75.reuse, R34 ;  /* 0x0000004b45227223 */ /* 0x0c0fe20000000022 */
[C---:B------:R-:W-:Y:S01]  /*1830*/  FFMA R33, R68.reuse, R75, R33 ;  /* 0x0000004b44217223 */ /* 0x040fe20000000021 */
[----:B------:R-:W-:Y:S01]  /*1840*/  FFMA R32, R68, R80, R32 ;  /* 0x0000005044207223 */ /* 0x000fe20000000020 */
[----:B------:R-:W-:Y:S01]  /*1850*/  LDS.128 R72, [R65+0x40] ;  /* 0x0000400041487984 */ /* 0x000fe20000000c00 */
[----:B0-----:R-:W-:Y:S01]  /*1860*/  IADD3 R86, P0, R88, R66, RZ ;  /* 0x0000004258567210 */ /* 0x001fe20007f1e0ff */
[CC--:B------:R-:W-:Y:S01]  /*1870*/  FFMA R31, R69.reuse, R80.reuse, R31 ;  /* 0x00000050451f7223 */ /* 0x0c0fe2000000001f */
[-C--:B------:R-:W-:Y:S01]  /*1880*/  FFMA R30, R69, R81.reuse, R30 ;  /* 0x00000051451e7223 */ /* 0x080fe2000000001e */
[----:B------:R-:W-:Y:S01]  /*1890*/  FFMA R29, R68, R81, R29 ;  /* 0x00000051441d7223 */ /* 0x000fe2000000001d */
[----:B------:R-:W-:Y:S01]  /*18a0*/  IADD3.X R87, R89, R67, RZ, P0, !PT ;  /* 0x0000004359577210 */ /* 0x000fe200007fe4ff */
[CC--:B------:R-:W-:Y:S01]  /*18b0*/  FFMA R28, R70.reuse, R80.reuse, R28 ;  /* 0x00000050461c7223 */ /* 0x0c0fe2000000001c */
[CC--:B------:R-:W-:Y:S01]  /*18c0*/  FFMA R27, R71.reuse, R80.reuse, R27 ;  /* 0x00000050471b7223 */ /* 0x0c0fe2000000001b */
[-C--:B------:R-:W-:Y:S01]  /*18d0*/  FFMA R26, R71, R81.reuse, R26 ;  /* 0x00000051471a7223 */ /* 0x080fe2000000001a */
[-C--:B------:R-:W-:Y:S01]  /*18e0*/  FFMA R25, R70, R81.reuse, R25 ;  /* 0x0000005146197223 */ /* 0x080fe20000000019 */
[----:B------:R-:W5:Y:S01]  /*18f0*/  @P2 LDG.E.LTC128B R105, desc[UR32][R86.64] ;  /* 0x0000002056692981 */ /* 0x000f62000c1e1920 */
[CC--:B------:R-:W-:Y:S01]  /*1900*/  FFMA R24, R76.reuse, R80.reuse, R24 ;  /* 0x000000504c187223 */ /* 0x0c0fe20000000018 */
[C---:B------:R-:W-:Y:S01]  /*1910*/  FFMA R23, R77.reuse, R80, R23 ;  /* 0x000000504d177223 */ /* 0x040fe20000000017 */
[-C--:B------:R-:W-:Y:S01]  /*1920*/  FFMA R22, R77, R81.reuse, R22 ;  /* 0x000000514d167223 */ /* 0x080fe20000000016 */
[----:B------:R-:W-:Y:S01]  /*1930*/  FFMA R21, R76, R81, R21 ;  /* 0x000000514c157223 */ /* 0x000fe20000000015 */
[----:B-1----:R-:W-:Y:S01]  /*1940*/  IADD3 R88, P3, R84, R96, RZ ;  /* 0x0000006054587210 */ /* 0x002fe20007f7e0ff */
[----:B------:R-:W-:Y:S01]  /*1950*/  FFMA R20, R78, R80, R20 ;  /* 0x000000504e147223 */ /* 0x000fe20000000014 */
[----:B------:R-:W-:Y:S01]  /*1960*/  IADD3 R84, P0, R86, R66, RZ ;  /* 0x0000004256547210 */ /* 0x000fe20007f1e0ff */
[----:B------:R-:W-:Y:S01]  /*1970*/  FFMA R19, R79, R80, R19 ;  /* 0x000000504f137223 */ /* 0x000fe20000000013 */
[----:B------:R-:W-:Y:S01]  /*1980*/  IADD3.X R89, R85, R97, RZ, P3, !PT ;  /* 0x0000006155597210 */ /* 0x000fe20001ffe4ff */
[----:B------:R-:W-:Y:S01]  /*1990*/  FFMA R18, R79, R81, R18 ;  /* 0x000000514f127223 */ /* 0x000fe20000000012 */
[----:B------:R-:W-:Y:S01]  /*19a0*/  IADD3.X R85, R87, R67, RZ, P0, !PT ;  /* 0x0000004357557210 */ /* 0x000fe200007fe4ff */
[C---:B------:R-:W-:Y:S01]  /*19b0*/  FFMA R17, R78.reuse, R81, R17 ;  /* 0x000000514e117223 */ /* 0x040fe20000000011 */
[CC--:B------:R-:W-:Y:S01]  /*19c0*/  FFMA R16, R78.reuse, R82.reuse, R16 ;  /* 0x000000524e107223 */ /* 0x0c0fe20000000010 */
[----:B------:R-:W4:Y:S01]  /*19d0*/  @P4 LDG.E.LTC128B R107, desc[UR32][R88.64] ;  /* 0x00000020586b4981 */ /* 0x000f22000c1e1920 */
[CC--:B------:R-:W-:Y:S01]  /*19e0*/  FFMA R15, R79.reuse, R82.reuse, R15 ;  /* 0x000000524f0f7223 */ /* 0x0c0fe2000000000f */
[-C--:B------:R-:W-:Y:S01]  /*19f0*/  FFMA R14, R79, R83.reuse, R14 ;  /* 0x000000534f0e7223 */ /* 0x080fe2000000000e */
[-C--:B------:R-:W-:Y:S02]  /*1a00*/  FFMA R13, R78, R83.reuse, R13 ;  /* 0x000000534e0d7223 */ /* 0x080fe4000000000d */
[----:B------:R0:W5:Y:S01]  /*1a10*/  @P1 LDG.E.LTC128B R104, desc[UR32][R84.64] ;  /* 0x0000002054681981 */ /* 0x000162000c1e1920 */
[CC--:B------:R-:W-:Y:S01]  /*1a20*/  FFMA R12, R76.reuse, R82.reuse, R12 ;  /* 0x000000524c0c7223 */ /* 0x0c0fe2000000000c */
[CC--:B------:R-:W-:Y:S01]  /*1a30*/  FFMA R11, R77.reuse, R82.reuse, R11 ;  /* 0x000000524d0b7223 */ /* 0x0c0fe2000000000b */
[-C--:B------:R-:W-:Y:S01]  /*1a40*/  FFMA R10, R77, R83.reuse, R10 ;  /* 0x000000534d0a7223 */ /* 0x080fe2000000000a */
[-C--:B------:R-:W-:Y:S01]  /*1a50*/  FFMA R9, R76, R83.reuse, R9 ;  /* 0x000000534c097223 */ /* 0x080fe20000000009 */
[CC--:B------:R-:W-:Y:S01]  /*1a60*/  FFMA R8, R70.reuse, R82.reuse, R8 ;  /* 0x0000005246087223 */ /* 0x0c0fe20000000008 */
[----:B------:R-:W-:Y:S01]  /*1a70*/  LDS.128 R76, [R92+0x80] ;  /* 0x000080005c4c7984 */ /* 0x000fe20000000c00 */
[CC--:B------:R-:W-:Y:S01]  /*1a80*/  FFMA R7, R71.reuse, R82.reuse, R7 ;  /* 0x0000005247077223 */ /* 0x0c0fe20000000007 */
[-C--:B------:R-:W-:Y:S01]  /*1a90*/  FFMA R6, R71, R83.reuse, R6 ;  /* 0x0000005347067223 */ /* 0x080fe20000000006 */
[-C--:B------:R-:W-:Y:S01]  /*1aa0*/  FFMA R5, R70, R83.reuse, R5 ;  /* 0x0000005346057223 */ /* 0x080fe20000000005 */
[CC--:B------:R-:W-:Y:S01]  /*1ab0*/  FFMA R4, R68.reuse, R82.reuse, R4 ;  /* 0x0000005244047223 */ /* 0x0c0fe20000000004 */
[C---:B------:R-:W-:Y:S01]  /*1ac0*/  FFMA R3, R69.reuse, R82, R3 ;  /* 0x0000005245037223 */ /* 0x040fe20000000003 */
[-C--:B------:R-:W-:Y:S01]  /*1ad0*/  FFMA R2, R69, R83.reuse, R2 ;  /* 0x0000005345027223 */ /* 0x080fe20000000002 */
[----:B------:R-:W-:Y:S01]  /*1ae0*/  FFMA R0, R68, R83, R0 ;  /* 0x0000005344007223 */ /* 0x000fe20000000000 */
[C---:B------:R-:W-:Y:S01]  /*1af0*/  LOP3.LUT P1, RZ, R113.reuse, 0x1, RZ, 0xc0, !PT ;  /* 0x0000000171ff7812 */ /* 0x040fe2000782c0ff */
[----:B------:R-:W-:Y:S01]  /*1b00*/  LDS.128 R68, [R65+0x210] ;  /* 0x0002100041447984 */ /* 0x000fe20000000c00 */
[C---:B------:R-:W-:Y:S02]  /*1b10*/  LOP3.LUT P0, RZ, R112.reuse, 0x1, RZ, 0xc0, !PT ;  /* 0x0000000170ff7812 */ /* 0x040fe4000780c0ff */
[----:B------:R-:W-:Y:S01]  /*1b20*/  CS2R R124, SRZ ;  /* 0x00000000007c7805 */ /* 0x000fe2000001ff00 */
[----:B------:R-:W-:Y:S01]  /*1b30*/  UISETP.NE.AND UP1, UPT, UR36, 0x1, UPT ;  /* 0x000000012400788c */ /* 0x000fe2000bf25270 */
[----:B------:R-:W-:Y:S01]  /*1b40*/  LDS.128 R80, [R92+0x200] ;  /* 0x000200005c507984 */ /* 0x000fe20000000c00 */
[----:B------:R-:W-:Y:S02]  /*1b50*/  UISETP.GT.AND UP0, UPT, UR11, 0x1, UPT ;  /* 0x000000010b00788c */ /* 0x000fe4000bf04270 */
[----:B------:R-:W-:Y:S02]  /*1b60*/  UISETP.GT.AND UP2, UPT, UR11, 0x2, UPT ;  /* 0x000000020b00788c */ /* 0x000fe4000bf44270 */
[----:B0-----:R-:W-:Y:S01]  /*1b70*/  LDS.128 R84, [R65] ;  /* 0x0000000041547984 */ /* 0x001fe20000000c00 */
[----:B------:R-:W-:Y:S02]  /*1b80*/  UIADD3 UR11, UR11, -0x1, URZ ;  /* 0xffffffff0b0b7890 */ /* 0x000fe4000fffe03f */
[----:B------:R-:W-:Y:S02]  /*1b90*/  ULOP3.LUT UR36, UR36, 0x1, URZ, 0x3c, !UPT ;  /* 0x0000000124247892 */ /* 0x000fe4000f8e3c3f */
[----:B------:R-:W0:Y:S01]  /*1ba0*/  LDS.128 R88, [R92] ;  /* 0x000000005c587984 */ /* 0x000e220000000c00 */
[----:B------:R-:W-:Y:S01]  /*1bb0*/  @UP1 UMOV UR35, 0x1080 ;  /* 0x0000108000231882 */ /* 0x000fe20000000000 */
[----:B------:R-:W-:Y:S01]  /*1bc0*/  @UP1 UMOV UR34, 0x1000 ;  /* 0x0000100000221882 */ /* 0x000fe20000000000 */
[----:B------:R-:W-:Y:S01]  /*1bd0*/  @!UP1 UMOV UR35, 0xffffef80 ;  /* 0xffffef8000239882 */ /* 0x000fe20000000000 */
[----:B------:R-:W-:Y:S01]  /*1be0*/  @!UP1 UMOV UR34, 0xfffff000 ;  /* 0xfffff00000229882 */ /* 0x000fe20000000000 */
[----:B------:R1:W5:Y:S01]  /*1bf0*/  @P1 LDG.E.LTC128B R125, desc[UR32][R120.64] ;  /* 0x00000020787d1981 */ /* 0x000362000c1e1920 */
[----:B------:R-:W-:Y:S04]  /*1c00*/  PLOP3.LUT P1, PT, PT, PT, UP2, 0x80, 0x0 ;  /* 0x000000000000781c */ /* 0x000fe80003f2f028 */
[----:B------:R1:W5:Y:S01]  /*1c10*/  @P0 LDG.E.LTC128B R124, desc[UR32][R122.64] ;  /* 0x000000207a7c0981 */ /* 0x000362000c1e1920 */
[----:B------:R-:W-:Y:S02]  /*1c20*/  PLOP3.LUT P0, PT, PT, PT, UP1, 0x80, 0x0 ;  /* 0x000000000000781c */ /* 0x000fe40003f0f018 */
[----:B------:R-:W-:Y:S02]  /*1c30*/  SEL R112, R112, RZ, P1 ;  /* 0x000000ff70707207 */ /* 0x000fe40000800000 */
[----:B------:R-:W-:Y:S09]  /*1c40*/  SEL R113, R113, RZ, P1 ;  /* 0x000000ff71717207 */ /* 0x000ff20000800000 */
[C---:B------:R-:W-:Y:S02]  /*1c50*/  @P0 IADD3 R127, R92.reuse, -0x1200, RZ ;  /* 0xffffee005c7f0810 */ /* 0x040fe40007ffe0ff */
[----:B------:R-:W-:Y:S02]  /*1c60*/  @!P0 IADD3 R127, R92, 0xe00, RZ ;  /* 0x00000e005c7f8810 */ /* 0x000fe40007ffe0ff */
[C---:B------:R-:W-:Y:S02]  /*1c70*/  @P0 IADD3 R126, R65.reuse, -0x1290, RZ ;  /* 0xffffed70417e0810 */ /* 0x040fe40007ffe0ff */
[----:B------:R-:W-:Y:S01]  /*1c80*/  @!P0 IADD3 R126, R65, 0xe70, RZ ;  /* 0x00000e70417e8810 */ /* 0x000fe20007ffe0ff */
[----:B-1----:R-:W-:Y:S01]  /*1c90*/  IMAD.WIDE.U32 R120, R96, 0x3, R120 ;  /* 0x0000000360787825 */ /* 0x002fe200078e0078 */
[----:B------:R-:W-:Y:S03]  /*1ca0*/  PLOP3.LUT P0, PT, PT, PT, UP0, 0x80, 0x0 ;  /* 0x000000000000781c */ /* 0x000fe60003f0f008 */
[----:B------:R-:W-:Y:S01]  /*1cb0*/  IMAD.WIDE.U32 R122, R66, 0x3, R122 ;  /* 0x00000003427a7825 */ /* 0x000fe200078e007a */
[----:B------:R-:W-:Y:S02]  /*1cc0*/  IADD3 R121, R121, R99, RZ ;  /* 0x0000006379797210 */ /* 0x000fe40007ffe0ff */
[----:B------:R-:W-:Y:S02]  /*1cd0*/  IADD3 R120, P3, R120, UR6, RZ ;  /* 0x0000000678787c10 */ /* 0x000fe4000ff7e0ff */
[----:B------:R-:W-:Y:S02]  /*1ce0*/  IADD3 R123, R123, R98, RZ ;  /* 0x000000627b7b7210 */ /* 0x000fe40007ffe0ff */
[----:B------:R-:W-:Y:S02]  /*1cf0*/  IADD3 R122, P2, R122, UR4, RZ ;  /* 0x000000047a7a7c10 */ /* 0x000fe4000ff5e0ff */
[----:B------:R-:W-:Y:S02]  /*1d00*/  IADD3.X R121, R121, UR7, RZ, P3, !PT ;  /* 0x0000000779797c10 */ /* 0x000fe40009ffe4ff */
[----:B------:R-:W-:Y:S01]  /*1d10*/  IADD3.X R123, R123, UR5, RZ, P2, !PT ;  /* 0x000000057b7b7c10 */ /* 0x000fe200097fe4ff */
[CC--:B0-----:R-:W-:Y:S01]  /*1d20*/  FFMA R64, R84.reuse, R88.reuse, R64 ;  /* 0x0000005854407223 */ /* 0x0c1fe20000000040 */
[CC--:B------:R-:W-:Y:S01]  /*1d30*/  FFMA R63, R85.reuse, R88.reuse, R63 ;  /* 0x00000058553f7223 */ /* 0x0c0fe2000000003f */
[-C--:B------:R-:W-:Y:S01]  /*1d40*/  FFMA R62, R85, R89.reuse, R62 ;  /* 0x00000059553e7223 */ /* 0x080fe2000000003e */
[-C--:B------:R-:W-:Y:S01]  /*1d50*/  FFMA R61, R84, R89.reuse, R61 ;  /* 0x00000059543d7223 */ /* 0x080fe2000000003d */
[CC--:B------:R-:W-:Y:S01]  /*1d60*/  FFMA R60, R86.reuse, R88.reuse, R60 ;  /* 0x00000058563c7223 */ /* 0x0c0fe2000000003c */
        /* <DEDUP_REMOVED lines=28> */
[----:B------:R-:W0:Y:S01]  /*1f30*/  LDS.128 R88, [R65+0x250] ;  /* 0x0002500041587984 */ /* 0x000e220000000c00 */
        /* <DEDUP_REMOVED lines=24> */
[----:B------:R-:W1:Y:S01]  /*20c0*/  LDS.128 R72, [R92+0x280] ;  /* 0x000280005c487984 */ /* 0x000e620000000c00 */
[CC--:B------:R-:W-:Y:S01]  /*20d0*/  FFMA R7, R87.reuse, R78.reuse, R7 ;  /* 0x0000004e57077223 */ /* 0x0c0fe20000000007 */
[-C--:B------:R-:W-:Y:S01]  /*20e0*/  FFMA R6, R87, R79.reuse, R6 ;  /* 0x0000004f57067223 */ /* 0x080fe20000000006 */
[-C--:B------:R-:W-:Y:S01]  /*20f0*/  FFMA R5, R86, R79.reuse, R5 ;  /* 0x0000004f56057223 */ /* 0x080fe20000000005 */
[CC--:B------:R-:W-:Y:S01]  /*2100*/  FFMA R4, R84.reuse, R78.reuse, R4 ;  /* 0x0000004e54047223 */ /* 0x0c0fe20000000004 */
[C---:B------:R-:W-:Y:S01]  /*2110*/  FFMA R3, R85.reuse, R78, R3 ;  /* 0x0000004e55037223 */ /* 0x040fe20000000003 */
[-C--:B------:R-:W-:Y:S01]  /*2120*/  FFMA R2, R85, R79.reuse, R2 ;  /* 0x0000004f55027223 */ /* 0x080fe20000000002 */
[----:B------:R-:W-:Y:S01]  /*2130*/  FFMA R0, R84, R79, R0 ;  /* 0x0000004f54007223 */ /* 0x000fe20000000000 */
[CC--:B------:R-:W-:Y:S01]  /*2140*/  FFMA R64, R68.reuse, R80.reuse, R64 ;  /* 0x0000005044407223 */ /* 0x0c0fe20000000040 */
[----:B------:R-:W-:Y:S01]  /*2150*/  LDS.128 R76, [R65+0x420] ;  /* 0x00042000414c7984 */ /* 0x000fe20000000c00 */
        /* <DEDUP_REMOVED lines=8> */
[CC--:B0-----:R-:W-:Y:S01]  /*21e0*/  FFMA R56, R88.reuse, R80.reuse, R56 ;  /* 0x0000005058387223 */ /* 0x0c1fe20000000038 */
        /* <DEDUP_REMOVED lines=23> */
[CC--:B-1----:R-:W-:Y:S01]  /*2360*/  FFMA R32, R68.reuse, R72.reuse, R32 ;  /* 0x0000004844207223 */ /* 0x0c2fe20000000020 */
        /* <DEDUP_REMOVED lines=34> */
[----:B------:R-:W1:Y:S01]  /*2590*/  LDS.128 R68, [R92+0x480] ;  /* 0x000480005c447984 */ /* 0x000e620000000c00 */
        /* <DEDUP_REMOVED lines=31> */
[C---:B------:R-:W-:Y:S02]  /*2790*/  FFMA R33, R76.reuse, R87, R33 ;  /* 0x000000574c217223 */ /* 0x040fe40000000021 */
[----:B------:R-:W0:Y:S01]  /*27a0*/  LDS.128 R84, [R92+0x600] ;  /* 0x000600005c547984 */ /* 0x000e220000000c00 */
[CC--:B-1----:R-:W-:Y:S01]  /*27b0*/  FFMA R32, R76.reuse, R68.reuse, R32 ;  /* 0x000000444c207223 */ /* 0x0c2fe20000000020 */
        /* <DEDUP_REMOVED lines=31> */
[----:B------:R-:W-:Y:S02]  /*29b0*/  FFMA R0, R76, R71, R0 ;  /* 0x000000474c007223 */ /* 0x000fe40000000000 */
[----:B------:R-:W-:Y:S01]  /*29c0*/  LDS.128 R68, [R65+0x840] ;  /* 0x0008400041447984 */ /* 0x000fe20000000c00 */
[CC--:B0-----:R-:W-:Y:S01]  /*29d0*/  FFMA R64, R72.reuse, R84.reuse, R64 ;  /* 0x0000005448407223 */ /* 0x0c1fe20000000040 */
[CC--:B------:R-:W-:Y:S01]  /*29e0*/  FFMA R63, R73.reuse, R84.reuse, R63 ;  /* 0x00000054493f7223 */ /* 0x0c0fe2000000003f */
[-C--:B------:R-:W-:Y:S01]  /*29f0*/  FFMA R62, R73, R85.reuse, R62 ;  /* 0x00000055493e7223 */ /* 0x080fe2000000003e */
[-C--:B------:R-:W-:Y:S01]  /*2a00*/  FFMA R61, R72, R85.reuse, R61 ;  /* 0x00000055483d7223 */ /* 0x080fe2000000003d */
[----:B------:R-:W0:Y:S01]  /*2a10*/  LDS.128 R76, [R92+0x800] ;  /* 0x000800005c4c7984 */ /* 0x000e220000000c00 */
        /* <DEDUP_REMOVED lines=29> */
[----:B------:R-:W1:Y:S01]  /*2bf0*/  LDS.128 R84, [R65+0x880] ;  /* 0x0008800041547984 */ /* 0x000e620000000c00 */
        /* <DEDUP_REMOVED lines=24> */
[----:B------:R-:W2:Y:S01]  /*2d80*/  LDS.128 R88, [R92+0x880] ;  /* 0x000880005c587984 */ /* 0x000ea20000000c00 */
[CC--:B------:R-:W-:Y:S01]  /*2d90*/  FFMA R7, R75.reuse, R82.reuse, R7 ;  /* 0x000000524b077223 */ /* 0x0c0fe20000000007 */
[-C--:B------:R-:W-:Y:S01]  /*2da0*/  FFMA R6, R75, R83.reuse, R6 ;  /* 0x000000534b067223 */ /* 0x080fe20000000006 */
[-C--:B------:R-:W-:Y:S01]  /*2db0*/  FFMA R5, R74, R83.reuse, R5 ;  /* 0x000000534a057223 */ /* 0x080fe20000000005 */
[CC--:B------:R-:W-:Y:S01]  /*2dc0*/  FFMA R4, R72.reuse, R82.reuse, R4 ;  /* 0x0000005248047223 */ /* 0x0c0fe20000000004 */
[C---:B------:R-:W-:Y:S01]  /*2dd0*/  FFMA R3, R73.reuse, R82, R3 ;  /* 0x0000005249037223 */ /* 0x040fe20000000003 */
[-C--:B------:R-:W-:Y:S01]  /*2de0*/  FFMA R2, R73, R83.reuse, R2 ;  /* 0x0000005349027223 */ /* 0x080fe20000000002 */
[----:B------:R-:W-:Y:S01]  /*2df0*/  FFMA R0, R72, R83, R0 ;  /* 0x0000005348007223 */ /* 0x000fe20000000000 */
[CC--:B0-----:R-:W-:Y:S01]  /*2e00*/  FFMA R64, R68.reuse, R76.reuse, R64 ;  /* 0x0000004c44407223 */ /* 0x0c1fe20000000040 */
[----:B------:R-:W-:Y:S01]  /*2e10*/  LDS.128 R72, [R65+0xa50] ;  /* 0x000a500041487984 */ /* 0x000fe20000000c00 */
[CC--:B------:R-:W-:Y:S01]  /*2e20*/  FFMA R63, R69.reuse, R76.reuse, R63 ;  /* 0x0000004c453f7223 */ /* 0x0c0fe2000000003f */
[-C--:B------:R-:W-:Y:S01]  /*2e30*/  FFMA R62, R69, R77.reuse, R62 ;  /* 0x0000004d453e7223 */ /* 0x080fe2000000003e */
[-C--:B------:R-:W-:Y:S01]  /*2e40*/  FFMA R61, R68, R77.reuse, R61 ;  /* 0x0000004d443d7223 */ /* 0x080fe2000000003d */
[CC--:B------:R-:W-:Y:S01]  /*2e50*/  FFMA R60, R70.reuse, R76.reuse, R60 ;  /* 0x0000004c463c7223 */ /* 0x0c0fe2000000003c */
[----:B------:R-:W0:Y:S01]  /*2e60*/  LDS.128 R80, [R92+0xa00] ;  /* 0x000a00005c507984 */ /* 0x000e220000000c00 */
[CC--:B------:R-:W-:Y:S01]  /*2e70*/  FFMA R59, R71.reuse, R76.reuse, R59 ;  /* 0x0000004c473b7223 */ /* 0x0c0fe2000000003b */
[-C--:B------:R-:W-:Y:S01]  /*2e80*/  FFMA R58, R71, R77.reuse, R58 ;  /* 0x0000004d473a7223 */ /* 0x080fe2000000003a */
[-C--:B------:R-:W-:Y:S01]  /*2e90*/  FFMA R57, R70, R77.reuse, R57 ;  /* 0x0000004d46397223 */ /* 0x080fe20000000039 */
[CC--:B-1----:R-:W-:Y:S01]  /*2ea0*/  FFMA R56, R84.reuse, R76.reuse, R56 ;  /* 0x0000004c54387223 */ /* 0x0c2fe20000000038 */
        /* <DEDUP_REMOVED lines=23> */
[CC--:B--2---:R-:W-:Y:S01]  /*3020*/  FFMA R32, R68.reuse, R88.reuse, R32 ;  /* 0x0000005844207223 */ /* 0x0c4fe20000000020 */
        /* <DEDUP_REMOVED lines=34> */
[----:B------:R-:W0:Y:S01]  /*3250*/  LDS.128 R68, [R92+0xa80] ;  /* 0x000a80005c447984 */ /* 0x000e220000000c00 */
[CC--:B------:R-:W-:Y:S01]  /*3260*/  FFMA R63, R73.reuse, R80.reuse, R63 ;  /* 0x00000050493f7223 */ /* 0x0c0fe2000000003f */
[-C--:B------:R-:W-:Y:S01]  /*3270*/  FFMA R62, R73, R81.reuse, R62 ;  /* 0x00000051493e7223 */ /* 0x080fe2000000003e */
[-C--:B------:R-:W-:Y:S01]  /*3280*/  FFMA R61, R72, R81.reuse, R61 ;  /* 0x00000051483d7223 */ /* 0x080fe2000000003d */
[CC--:B------:R-:W-:Y:S01]  /*3290*/  FFMA R60, R74.reuse, R80.reuse, R60 ;  /* 0x000000504a3c7223 */ /* 0x0c0fe2000000003c */
[----:B------:R2:W-:Y:S01]  /*32a0*/  LDS.128 R88, [R65+0xca0] ;  /* 0x000ca00041587984 */ /* 0x0005e20000000c00 */
        /* <DEDUP_REMOVED lines=26> */
[----:B------:R-:W-:Y:S01]  /*3450*/  FFMA R33, R72, R83, R33 ;  /* 0x0000005348217223 */ /* 0x000fe20000000021 */
[----:B--2---:R-:W-:Y:S01]  /*3460*/  IADD3 R65, R126, 0x210, RZ ;  /* 0x000002107e417810 */ /* 0x004fe20007ffe0ff */
[----:B------:R-:W1:Y:S05]  /*3470*/  LDS.128 R80, [R92+0xc00] ;  /* 0x000c00005c507984 */ /* 0x000e6a0000000c00 */
[----:B------:R-:W2:Y:S01]  /*3480*/  LDS.128 R92, [R92+0xc80] ;  /* 0x000c80005c5c7984 */ /* 0x000ea20000000c00 */
[CC--:B0-----:R-:W-:Y:S01]  /*3490*/  FFMA R32, R72.reuse, R68.reuse, R32 ;  /* 0x0000004448207223 */ /* 0x0c1fe20000000020 */
[CC--:B------:R-:W-:Y:S01]  /*34a0*/  FFMA R31, R73.reuse, R68.reuse, R31 ;  /* 0x00000044491f7223 */ /* 0x0c0fe2000000001f */
[-C--:B------:R-:W-:Y:S01]  /*34b0*/  FFMA R30, R73, R69.reuse, R30 ;  /* 0x00000045491e7223 */ /* 0x080fe2000000001e */
[-C--:B------:R-:W-:Y:S01]  /*34c0*/  FFMA R29, R72, R69.reuse, R29 ;  /* 0x00000045481d7223 */ /* 0x080fe2000000001d */
[----:B------:R-:W-:Y:S01]  /*34d0*/  STS [R110+0x80], R109 ;  /* 0x0000806d6e007388 */ /* 0x000fe20000000800 */
[CC--:B------:R-:W-:Y:S01]  /*34e0*/  FFMA R28, R74.reuse, R68.reuse, R28 ;  /* 0x000000444a1c7223 */ /* 0x0c0fe2000000001c */
[CC--:B------:R-:W-:Y:S01]  /*34f0*/  FFMA R27, R75.reuse, R68.reuse, R27 ;  /* 0x000000444b1b7223 */ /* 0x0c0fe2000000001b */
[-C--:B------:R-:W-:Y:S02]  /*3500*/  FFMA R26, R75, R69.reuse, R26 ;  /* 0x000000454b1a7223 */ /* 0x080fe4000000001a */
[----:B---3--:R-:W-:Y:S01]  /*3510*/  STS [R110+0x100], R108 ;  /* 0x0001006c6e007388 */ /* 0x008fe20000000800 */
[-C--:B------:R-:W-:Y:S01]  /*3520*/  FFMA R25, R74, R69.reuse, R25 ;  /* 0x000000454a197223 */ /* 0x080fe20000000019 */
[CC--:B------:R-:W-:Y:S01]  /*3530*/  FFMA R24, R76.reuse, R68.reuse, R24 ;  /* 0x000000444c187223 */ /* 0x0c0fe20000000018 */
[CC--:B------:R-:W-:Y:S02]  /*3540*/  FFMA R23, R77.reuse, R68.reuse, R23 ;  /* 0x000000444d177223 */ /* 0x0c0fe40000000017 */
[----:B----4-:R-:W-:Y:S01]  /*3550*/  STS [R110+0x180], R107 ;  /* 0x0001806b6e007388 */ /* 0x010fe20000000800 */
[-C--:B------:R-:W-:Y:S01]  /*3560*/  FFMA R22, R77, R69.reuse, R22 ;  /* 0x000000454d167223 */ /* 0x080fe20000000016 */
[-C--:B------:R-:W-:Y:S01]  /*3570*/  FFMA R21, R76, R69.reuse, R21 ;  /* 0x000000454c157223 */ /* 0x080fe20000000015 */
[CC--:B------:R-:W-:Y:S02]  /*3580*/  FFMA R20, R78.reuse, R68.reuse, R20 ;  /* 0x000000444e147223 */ /* 0x0c0fe40000000014 */
[----:B-----5:R0:W-:Y:S01]  /*3590*/  STS [R110], R125 ;  /* 0x0000007d6e007388 */ /* 0x0201e20000000800 */
[C---:B------:R-:W-:Y:S01]  /*35a0*/  FFMA R19, R79.reuse, R68, R19 ;  /* 0x000000444f137223 */ /* 0x040fe20000000013 */
[CC--:B------:R-:W-:Y:S01]  /*35b0*/  FFMA R18, R79.reuse, R69.reuse, R18 ;  /* 0x000000454f127223 */ /* 0x0c0fe20000000012 */
[C---:B------:R-:W-:Y:S02]  /*35c0*/  FFMA R17, R78.reuse, R69, R17 ;  /* 0x000000454e117223 */ /* 0x040fe40000000011 */
[----:B------:R-:W-:Y:S01]  /*35d0*/  STS [R111+0x400], R106 ;  /* 0x0004006a6f007388 */ /* 0x000fe20000000800 */
[CC--:B------:R-:W-:Y:S01]  /*35e0*/  FFMA R16, R78.reuse, R70.reuse, R16 ;  /* 0x000000464e107223 */ /* 0x0c0fe20000000010 */
[CC--:B------:R-:W-:Y:S01]  /*35f0*/  FFMA R15, R79.reuse, R70.reuse, R15 ;  /* 0x000000464f0f7223 */ /* 0x0c0fe2000000000f */
[-C--:B------:R-:W-:Y:S02]  /*3600*/  FFMA R14, R79, R71.reuse, R14 ;  /* 0x000000474f0e7223 */ /* 0x080fe4000000000e */
[----:B------:R-:W-:Y:S01]  /*3610*/  STS [R111+0x800], R105 ;  /* 0x000800696f007388 */ /* 0x000fe20000000800 */
[-C--:B------:R-:W-:Y:S01]  /*3620*/  FFMA R13, R78, R71.reuse, R13 ;  /* 0x000000474e0d7223 */ /* 0x080fe2000000000d */
[CC--:B------:R-:W-:Y:S01]  /*3630*/  FFMA R12, R76.reuse, R70.reuse, R12 ;  /* 0x000000464c0c7223 */ /* 0x0c0fe2000000000c */
[CC--:B------:R-:W-:Y:S02]  /*3640*/  FFMA R11, R77.reuse, R70.reuse, R11 ;  /* 0x000000464d0b7223 */ /* 0x0c0fe4000000000b */
[----:B------:R-:W-:Y:S01]  /*3650*/  STS [R111+0xc00], R104 ;  /* 0x000c00686f007388 */ /* 0x000fe20000000800 */
[-C--:B------:R-:W-:Y:S01]  /*3660*/  FFMA R10, R77, R71.reuse, R10 ;  /* 0x000000474d0a7223 */ /* 0x080fe2000000000a */
[-C--:B------:R-:W-:Y:S01]  /*3670*/  FFMA R9, R76, R71.reuse, R9 ;  /* 0x000000474c097223 */ /* 0x080fe20000000009 */
[CC--:B------:R-:W-:Y:S02]  /*3680*/  FFMA R8, R74.reuse, R70.reuse, R8 ;  /* 0x000000464a087223 */ /* 0x0c0fe40000000008 */
[----:B------:R3:W-:Y:S01]  /*3690*/  STS [R111], R124 ;  /* 0x0000007c6f007388 */ /* 0x0007e20000000800 */
[CC--:B------:R-:W-:Y:S01]  /*36a0*/  FFMA R7, R75.reuse, R70.reuse, R7 ;  /* 0x000000464b077223 */ /* 0x0c0fe20000000007 */
[-C--:B------:R-:W-:Y:S01]  /*36b0*/  FFMA R6, R75, R71.reuse, R6 ;  /* 0x000000474b067223 */ /* 0x080fe20000000006 */
[-C--:B------:R-:W-:Y:S01]  /*36c0*/  FFMA R5, R74, R71.reuse, R5 ;  /* 0x000000474a057223 */ /* 0x080fe20000000005 */
[----:B------:R-:W-:Y:S01]  /*36d0*/  BAR.SYNC.DEFER_BLOCKING 0x0 ;  /* 0x0000000000007b1d */ /* 0x000fe20000010000 */
[CC--:B------:R-:W-:Y:S01]  /*36e0*/  FFMA R4, R72.reuse, R70.reuse, R4 ;  /* 0x0000004648047223 */ /* 0x0c0fe20000000004 */
[C---:B------:R-:W-:Y:S01]  /*36f0*/  FFMA R3, R73.reuse, R70, R3 ;  /* 0x0000004649037223 */ /* 0x040fe20000000003 */
[-C--:B------:R-:W-:Y:S01]  /*3700*/  FFMA R2, R73, R71.reuse, R2 ;  /* 0x0000004749027223 */ /* 0x080fe20000000002 */
[----:B------:R-:W-:Y:S01]  /*3710*/  FFMA R0, R72, R71, R0 ;  /* 0x0000004748007223 */ /* 0x000fe20000000000 */
        /* <DEDUP_REMOVED lines=19> */
[----:B------:R1:W4:Y:S01]  /*3850*/  LDS.128 R72, [R127] ;  /* 0x000000007f487984 */ /* 0x0003220000000c00 */
[-C--:B------:R-:W-:Y:S01]  /*3860*/  FFMA R45, R90, R83.reuse, R45 ;  /* 0x000000535a2d7223 */ /* 0x080fe2000000002d */
[CC--:B------:R-:W-:Y:S01]  /*3870*/  FFMA R44, R88.reuse, R82.reuse, R44 ;  /* 0x00000052582c7223 */ /* 0x0c0fe2000000002c */
[CC--:B------:R-:W-:Y:S01]  /*3880*/  FFMA R43, R89.reuse, R82.reuse, R43 ;  /* 0x00000052592b7223 */ /* 0x0c0fe2000000002b */
[-C--:B------:R-:W-:Y:S01]  /*3890*/  FFMA R42, R89, R83.reuse, R42 ;  /* 0x00000053592a7223 */ /* 0x080fe2000000002a */
[----:B------:R1:W1:Y:S01]  /*38a0*/  LDS.128 R76, [R126+0x40] ;  /* 0x000040007e4c7984 */ /* 0x0002620000000c00 */
[-C--:B------:R-:W-:Y:S01]  /*38b0*/  FFMA R41, R88, R83.reuse, R41 ;  /* 0x0000005358297223 */ /* 0x080fe20000000029 */
[CC--:B------:R-:W-:Y:S01]  /*38c0*/  FFMA R40, R86.reuse, R82.reuse, R40 ;  /* 0x0000005256287223 */ /* 0x0c0fe20000000028 */
[CC--:B------:R-:W-:Y:S01]  /*38d0*/  FFMA R39, R87.reuse, R82.reuse, R39 ;  /* 0x0000005257277223 */ /* 0x0c0fe20000000027 */
[-C--:B------:R-:W-:Y:S01]  /*38e0*/  FFMA R38, R87, R83.reuse, R38 ;  /* 0x0000005357267223 */ /* 0x080fe20000000026 */
[----:B------:R0:W1:Y:S01]  /*38f0*/  LDS.128 R68, [R126] ;  /* 0x000000007e447984 */ /* 0x0000620000000c00 */
[-C--:B------:R-:W-:Y:S01]  /*3900*/  FFMA R37, R86, R83.reuse, R37 ;  /* 0x0000005356257223 */ /* 0x080fe20000000025 */
[CC--:B------:R-:W-:Y:S01]  /*3910*/  FFMA R36, R84.reuse, R82.reuse, R36 ;  /* 0x0000005254247223 */ /* 0x0c0fe20000000024 */
[C---:B------:R-:W-:Y:S01]  /*3920*/  FFMA R35, R85.reuse, R82, R35 ;  /* 0x0000005255237223 */ /* 0x040fe20000000023 */
[CC--:B------:R-:W-:Y:S01]  /*3930*/  FFMA R34, R85.reuse, R83.reuse, R34 ;  /* 0x0000005355227223 */ /* 0x0c0fe20000000022 */
[C---:B------:R-:W-:Y:S01]  /*3940*/  FFMA R33, R84.reuse, R83, R33 ;  /* 0x0000005354217223 */ /* 0x040fe20000000021 */
[CC--:B--2---:R-:W-:Y:S01]  /*3950*/  FFMA R32, R84.reuse, R92.reuse, R32 ;  /* 0x0000005c54207223 */ /* 0x0c4fe20000000020 */
[----:B------:R2:W1:Y:S01]  /*3960*/  LDS.128 R80, [R127+0x80] ;  /* 0x000080007f507984 */ /* 0x0004620000000c00 */
        /* <DEDUP_REMOVED lines=23> */
[-C--:B------:R-:W-:Y:S01]  /*3ae0*/  FFMA R8, R86, R94.reuse, R8 ;  /* 0x0000005e56087223 */ /* 0x080fe20000000008 */
[CC--:B------:R-:W-:Y:S01]  /*3af0*/  FFMA R7, R87.reuse, R94.reuse, R7 ;  /* 0x0000005e57077223 */ /* 0x0c0fe20000000007 */
[-C--:B------:R-:W-:Y:S01]  /*3b00*/  FFMA R6, R87, R95.reuse, R6 ;  /* 0x0000005f57067223 */ /* 0x080fe20000000006 */
[----:B0-----:R-:W-:Y:S01]  /*3b10*/  IADD3 R110, R110, UR35, RZ ;  /* 0x000000236e6e7c10 */ /* 0x001fe2000fffe0ff */
[-C--:B------:R-:W-:Y:S01]  /*3b20*/  FFMA R5, R86, R95.reuse, R5 ;  /* 0x0000005f56057223 */ /* 0x080fe20000000005 */
[CC--:B------:R-:W-:Y:S01]  /*3b30*/  FFMA R4, R84.reuse, R94.reuse, R4 ;  /* 0x0000005e54047223 */ /* 0x0c0fe20000000004 */
[----:B---3--:R-:W-:Y:S01]  /*3b40*/  IADD3 R111, R111, UR34, RZ ;  /* 0x000000226f6f7c10 */ /* 0x008fe2000fffe0ff */
[C---:B------:R-:W-:Y:S01]  /*3b50*/  FFMA R3, R85.reuse, R94, R3 ;  /* 0x0000005e55037223 */ /* 0x040fe20000000003 */
[-C--:B------:R-:W-:Y:S01]  /*3b60*/  FFMA R2, R85, R95.reuse, R2 ;  /* 0x0000005f55027223 */ /* 0x080fe20000000002 */
[----:B------:R-:W-:Y:S01]  /*3b70*/  IADD3 R92, R127, 0x200, RZ ;  /* 0x000002007f5c7810 */ /* 0x000fe20007ffe0ff */
[----:B------:R-:W-:Y:S01]  /*3b80*/  FFMA R0, R84, R95, R0 ;  /* 0x0000005f54007223 */ /* 0x000fe20000000000 */
[----:B--2-4-:R-:W-:Y:S09]  /*3b90*/  @P0 BRA `(.L_x_1) ;  /* 0xffffffd800300947 */ /* 0x014ff2000383ffff */
.L_x_0:
[----:B------:R-:W-:Y:S02]  /*3ba0*/  ULDC.64 UR4, c[0x0][0x368] ;  /* 0x0000da0000047ab9 */ /* 0x000fe40000000a00 */
[----:B------:R-:W-:-:S04]  /*3bb0*/  ISETP.NE.U32.AND P0, PT, RZ, UR4, PT ;  /* 0x00000004ff007c0c */ /* 0x000fc8000bf05070 */
[----:B------:R-:W-:-:S13]  /*3bc0*/  ISETP.NE.AND.EX P0, PT, RZ, UR5, PT, P0 ;  /* 0x00000005ff007c0c */ /* 0x000fda000bf05300 */
[----:B------:R-:W-:Y:S05]  /*3bd0*/  @!P0 BRA `(.L_x_2) ;  /* 0x0000000000208947 */ /* 0x000fea0003800000 */
[----:B------:R-:W0:Y:S02]  /*3be0*/  LDC.64 R66, c[0x0][0x368] ;  /* 0x0000da00ff427b82 */ /* 0x000e240000000a00 */
[----:B0-----:R-:W2:Y:S02]  /*3bf0*/  LDG.E.64 R66, desc[UR32][R66.64] ;  /* 0x0000002042427981 */ /* 0x001ea4000c1e1b00 */
[----:B--2---:R-:W-:-:S04]  /*3c00*/  ISETP.NE.U32.AND P0, PT, R66, RZ, PT ;  /* 0x000000ff4200720c */ /* 0x004fc80003f05070 */
[----:B------:R-:W-:-:S13]  /*3c10*/  ISETP.NE.AND.EX P0, PT, R67, RZ, PT, P0 ;  /* 0x000000ff4300720c */ /* 0x000fda0003f05300 */
[----:B------:R-:W-:Y:S05]  /*3c20*/  @!P0 BRA `(.L_x_2) ;  /* 0x00000000000c8947 */ /* 0x000fea0003800000 */
[----:B------:R-:W2:Y:S02]  /*3c30*/  LD.E R65, desc[UR32][R66.64] ;  /* 0x0000002042417980 */ /* 0x000ea4000c101900 */
[----:B--2---:R-:W-:Y:S01]  /*3c40*/  R2UR UR34, R65 ;  /* 0x00000000412272ca */ /* 0x004fe200000e0000 */
[----:B------:R-:W-:Y:S05]  /*3c50*/  BRA `(.L_x_3) ;  /* 0x0000000000247947 */ /* 0x000fea0003800000 */
.L_x_2:
[----:B------:R-:W-:Y:S02]  /*3c60*/  ULDC.64 UR4, c[0x0][0x358] ;  /* 0x0000d60000047ab9 */ /* 0x000fe40000000a00 */
[----:B------:R-:W-:-:S04]  /*3c70*/  ISETP.NE.U32.AND P0, PT, RZ, UR4, PT ;  /* 0x00000004ff007c0c */ /* 0x000fc8000bf05070 */
[----:B------:R-:W-:-:S13]  /*3c80*/  ISETP.NE.AND.EX P0, PT, RZ, UR5, PT, P0 ;  /* 0x00000005ff007c0c */ /* 0x000fda000bf05300 */
[----:B------:R-:W-:Y:S05]  /*3c90*/  @!P0 BRA `(.L_x_4) ;  /* 0x0000000000108947 */ /* 0x000fea0003800000 */
[----:B------:R-:W0:Y:S02]  /*3ca0*/  LDC.64 R66, c[0x0][0x358] ;  /* 0x0000d600ff427b82 */ /* 0x000e240000000a00 */
[----:B0-----:R-:W2:Y:S02]  /*3cb0*/  LDG.E R65, desc[UR32][R66.64] ;  /* 0x0000002042417981 */ /* 0x001ea4000c1e1900 */
[----:B--2---:R-:W-:Y:S01]  /*3cc0*/  R2UR UR34, R65 ;  /* 0x00000000412272ca */ /* 0x004fe200000e0000 */
[----:B------:R-:W-:Y:S05]  /*3cd0*/  BRA `(.L_x_3) ;  /* 0x0000000000047947 */ /* 0x000fea0003800000 */
.L_x_4:
[----:B------:R-:W-:Y:S01]  /*3ce0*/  UMOV UR34, UR23 ;  /* 0x0000001700227c82 */ /* 0x000fe20008000000 */
.L_x_3:
        /* <DEDUP_REMOVED lines=11> */
[----:B------:R-:W-:-:S14]  /*3da0*/  BRA `(.L_x_6) ;  /* 0x0000000000247947 */ /* 0x000fdc0003800000 */
.L_x_5:
[----:B------:R-:W-:Y:S02]  /*3db0*/  ULDC.64 UR4, c[0x0][0x360] ;  /* 0x0000d80000047ab9 */ /* 0x000fe40000000a00 */
[----:B------:R-:W-:-:S04]  /*3dc0*/  ISETP.NE.U32.AND P0, PT, RZ, UR4, PT ;  /* 0x00000004ff007c0c */ /* 0x000fc8000bf05070 */
[----:B------:R-:W-:-:S13]  /*3dd0*/  ISETP.NE.AND.EX P0, PT, RZ, UR5, PT, P0 ;  /* 0x00000005ff007c0c */ /* 0x000fda000bf05300 */
[----:B------:R-:W-:Y:S05]  /*3de0*/  @!P0 BRA `(.L_x_7) ;  /* 0x0000000000108947 */ /* 0x000fea0003800000 */
[----:B------:R-:W0:Y:S02]  /*3df0*/  LDC.64 R66, c[0x0][0x360] ;  /* 0x0000d800ff427b82 */ /* 0x000e240000000a00 */
[----:B0-----:R-:W2:Y:S02]  /*3e00*/  LDG.E R65, desc[UR32][R66.64] ;  /* 0x0000002042417981 */ /* 0x001ea4000c1e1900 */
[----:B--2---:R-:W-:Y:S01]  /*3e10*/  R2UR UR35, R65 ;  /* 0x00000000412372ca */ /* 0x004fe200000e0000 */
[----:B------:R-:W-:-:S14]  /*3e20*/  BRA `(.L_x_6) ;  /* 0x0000000000047947 */ /* 0x000fdc0003800000 */
.L_x_7:
[----:B------:R-:W-:-:S05]  /*3e30*/  UMOV UR35, UR22 ;  /* 0x0000001600237c82 */ /* 0x000fca0008000000 */
.L_x_6:
[----:B------:R-:W0:Y:S01]  /*3e40*/  LDC R65, c[0x0][0x228] ;  /* 0x00008a00ff417b82 */ /* 0x000e220000000800 */
[----:B-1----:R-:W-:Y:S01]  /*3e50*/  IMAD.MOV.U32 R70, RZ, RZ, -0x1 ;  /* 0xffffffffff467424 */ /* 0x002fe200078e00ff */
[----:B------:R-:W-:Y:S01]  /*3e60*/  ULDC.64 UR6, c[0x0][0x2a0] ;  /* 0x0000a80000067ab9 */ /* 0x000fe20000000a00 */
[C---:B------:R-:W-:Y:S01]  /*3e70*/  IMAD.SHL.U32 R66, R102.reuse, 0x2, RZ ;  /* 0x0000000266427824 */ /* 0x040fe200078e00ff */
[----:B------:R-:W-:Y:S01]  /*3e80*/  ULDC.64 UR4, c[0x0][0x2f8] ;  /* 0x0000be0000047ab9 */ /* 0x000fe20000000a00 */
[----:B------:R-:W-:Y:S01]  /*3e90*/  IMAD.U32 R74, RZ, RZ, UR8 ;  /* 0x00000008ff4a7e24 */ /* 0x000fe2000f8e00ff */
[----:B------:R-:W-:Y:S01]  /*3ea0*/  ULEA UR8, UR10, UR9, 0x2 ;  /* 0x000000090a087291 */ /* 0x000fe2000f8e103f */
[----:B------:R-:W-:Y:S01]  /*3eb0*/  LOP3.LUT R71, R102, 0x1f, RZ, 0xc0, !PT ;  /* 0x0000001f66477812 */ /* 0x000fe200078ec0ff */
[----:B------:R-:W1:Y:S01]  /*3ec0*/  LDC.64 R68, c[0x0][0x2f0] ;  /* 0x0000bc00ff447b82 */ /* 0x000e620000000a00 */
[----:B------:R-:W-:Y:S01]  /*3ed0*/  LOP3.LUT R66, R66, 0x1c, RZ, 0xc0, !PT ;  /* 0x0000001c42427812 */ /* 0x000fe200078ec0ff */
[----:B------:R-:W-:Y:S01]  /*3ee0*/  UIMAD.WIDE UR10, UR30, 0x4, URZ ;  /* 0x000000041e0a78a5 */ /* 0x000fe2000f8e023f */
[----:B------:R-:W-:Y:S01]  /*3ef0*/  SHF.R.U32.HI R71, RZ, 0x4, R71 ;  /* 0x00000004ff477819 */ /* 0x000fe20000011647 */
[----:B------:R-:W-:Y:S01]  /*3f00*/  USHF.L.U32 UR8, UR8, 0x2, URZ ;  /* 0x0000000208087899 */ /* 0x000fe2000800063f */
[----:B------:R-:W-:Y:S01]  /*3f10*/  BSSY B0, `(.L_x_8) ;  /* 0x0000489000007945 */ /* 0x000fe20003800000 */
[----:B------:R-:W-:-:S02]  /*3f20*/  IMAD R74, R74, 0x40, R66 ;  /* 0x000000404a4a7824 */ /* 0x000fc400078e0242 */
[----:B------:R-:W2:Y:S01]  /*3f30*/  LDC.64 R66, c[0x0][0x348] ;  /* 0x0000d200ff427b82 */ /* 0x000ea20000000a00 */
[----:B------:R-:W-:-:S05]  /*3f40*/  IMAD.SHL.U32 R71, R71, 0x2, RZ ;  /* 0x0000000247477824 */ /* 0x000fca00078e00ff */
[----:B------:R-:W-:Y:S02]  /*3f50*/  LOP3.LUT R71, R71, 0xfffffffe, R102, 0xe2, !PT ;  /* 0xfffffffe47477812 */ /* 0x000fe400078ee266 */
[-C--:B0-----:R-:W-:Y:S02]  /*3f60*/  SHF.L.U32 R70, R70, R65.reuse, RZ ;  /* 0x0000004146467219 */ /* 0x081fe400000006ff */
[----:B------:R-:W-:Y:S02]  /*3f70*/  SHF.R.S32.HI R65, RZ, R65, R103 ;  /* 0x00000041ff417219 */ /* 0x000fe40000011467 */
[----:B------:R-:W-:Y:S02]  /*3f80*/  LOP3.LUT R70, R103, R70, RZ, 0x30, !PT ;  /* 0x0000004667467212 */ /* 0x000fe400078e30ff */
[----:B------:R-:W-:Y:S01]  /*3f90*/  LOP3.LUT R71, R71, UR8, RZ, 0xfc, !PT ;  /* 0x0000000847477c12 */ /* 0x000fe2000f8efcff */
[----:B------:R-:W-:Y:S02]  /*3fa0*/  IMAD R65, R65, 0x20, R101 ;  /* 0x0000002041417824 */ /* 0x000fe400078e0265 */
[----:B------:R-:W-:-:S02]  /*3fb0*/  VIADD R70, R70, UR31 ;  /* 0x0000001f46467c36 */ /* 0x000fc40008000000 */
[----:B------:R-:W-:Y:S02]  /*3fc0*/  IMAD.SHL.U32 R65, R65, 0x4, RZ ;  /* 0x0000000441417824 */ /* 0x000fe400078e00ff */
[----:B------:R-:W-:Y:S02]  /*3fd0*/  IMAD R70, R70, 0x80, R114 ;  /* 0x0000008046467824 */ /* 0x000fe400078e0272 */
[----:B------:R-:W-:Y:S01]  /*3fe0*/  IMAD R71, R71, 0x91, R74 ;  /* 0x0000009147477824 */ /* 0x000fe200078e024a */
[----:B------:R-:W-:Y:S01]  /*3ff0*/  SHF.R.S32.HI R72, RZ, 0x1f, R65 ;  /* 0x0000001fff487819 */ /* 0x000fe20000011441 */
[----:B------:R-:W-:-:S04]  /*4000*/  IMAD.WIDE R76, R70, 0x4, RZ ;  /* 0x00000004464c7825 */ /* 0x000fc800078e02ff */
[C---:B------:R-:W-:Y:S02]  /*4010*/  IMAD R73, R72.reuse, UR6, RZ ;  /* 0x0000000648497c24 */ /* 0x040fe4000f8e02ff */
[----:B------:R-:W-:Y:S02]  /*4020*/  IMAD R72, R72, UR4, RZ ;  /* 0x0000000448487c24 */ /* 0x000fe4000f8e02ff */
[C---:B------:R-:W-:Y:S02]  /*4030*/  IMAD R73, R65.reuse, UR7, R73 ;  /* 0x0000000741497c24 */ /* 0x040fe4000f8e0249 */
[C-C-:B------:R-:W-:Y:S01]  /*4040*/  IMAD.WIDE.U32 R78, R65.reuse, UR6, R76.reuse ;  /* 0x00000006414e7c25 */ /* 0x140fe2000f8e004c */
[----:B------:R-:W-:Y:S02]  /*4050*/  ULDC.64 UR6, c[0x0][0x2e0] ;  /* 0x0000b80000067ab9 */ /* 0x000fe40000000a00 */
[----:B------:R-:W-:Y:S01]  /*4060*/  ISETP.NE.U32.AND P1, PT, RZ, UR6, PT ;  /* 0x00000006ff007c0c */ /* 0x000fe2000bf25070 */
[----:B------:R-:W-:-:S04]  /*4070*/  IMAD.WIDE.U32 R76, R65, UR4, R76 ;  /* 0x00000004414c7c25 */ /* 0x000fc8000f8e004c */
[----:B------:R-:W-:Y:S01]  /*4080*/  IMAD R72, R65, UR5, R72 ;  /* 0x0000000541487c24 */ /* 0x000fe2000f8e0248 */
[----:B------:R-:W-:Y:S01]  /*4090*/  ULDC.64 UR4, c[0x0][0x338] ;  /* 0x0000ce0000047ab9 */ /* 0x000fe20000000a00 */
[----:B------:R-:W-:Y:S01]  /*40a0*/  IMAD.IADD R79, R79, 0x1, R73 ;  /* 0x000000014f4f7824 */ /* 0x000fe200078e0249 */
[----:B------:R-:W-:Y:S01]  /*40b0*/  ISETP.NE.U32.AND P3, PT, RZ, UR4, PT ;  /* 0x00000004ff007c0c */ /* 0x000fe2000bf65070 */
[----:B------:R-:W-:Y:S02]  /*40c0*/  IMAD.IADD R77, R77, 0x1, R72 ;  /* 0x000000014d4d7824 */ /* 0x000fe400078e0248 */
[C---:B-1----:R-:W-:Y:S01]  /*40d0*/  IMAD R72, R68.reuse, UR11, RZ ;  /* 0x0000000b44487c24 */ /* 0x042fe2000f8e02ff */
[----:B------:R-:W-:Y:S01]  /*40e0*/  ISETP.NE.AND.EX P3, PT, RZ, UR5, PT, P3 ;  /* 0x00000005ff007c0c */ /* 0x000fe2000bf65330 */
[----:B------:R-:W-:-:S04]  /*40f0*/  IMAD.WIDE.U32 R78, R68, UR10, R78 ;  /* 0x0000000a444e7c25 */ /* 0x000fc8000f8e004e */
[----:B------:R-:W-:Y:S01]  /*4100*/  IMAD R69, R69, UR10, R72 ;  /* 0x0000000a45457c24 */ /* 0x000fe2000f8e0248 */
[----:B------:R-:W-:Y:S01]  /*4110*/  IADD3 R84, P0, R78, UR6, RZ ;  /* 0x000000064e547c10 */ /* 0x000fe2000ff1e0ff */
[C---:B--2---:R-:W-:Y:S01]  /*4120*/  IMAD R68, R66.reuse, UR11, RZ ;  /* 0x0000000b42447c24 */ /* 0x044fe2000f8e02ff */
[----:B------:R-:W-:Y:S01]  /*4130*/  ULDC UR6, c[0x0][0x214] ;  /* 0x0000850000067ab9 */ /* 0x000fe20000000800 */
[----:B------:R-:W-:Y:S01]  /*4140*/  IMAD.WIDE.U32 R76, R66, UR10, R76 ;  /* 0x0000000a424c7c25 */ /* 0x000fe2000f8e004c */
[----:B------:R-:W-:Y:S02]  /*4150*/  IADD3.X R85, R79, UR7, R69, P0, !PT ;  /* 0x000000074f557c10 */ /* 0x000fe400087fe445 */
[----:B------:R-:W-:Y:S01]  /*4160*/  ISETP.NE.AND.EX P0, PT, RZ, UR7, PT, P1 ;  /* 0x00000007ff007c0c */ /* 0x000fe2000bf05310 */
[----:B------:R-:W-:Y:S01]  /*4170*/  VIADD R69, R70, 0x60 ;  /* 0x0000006046457836 */ /* 0x000fe20000000000 */
[----:B------:R-:W-:Y:S01]  /*4180*/  IADD3 R86, P1, R76, UR4, RZ ;  /* 0x000000044c567c10 */ /* 0x000fe2000ff3e0ff */
[----:B------:R-:W-:Y:S01]  /*4190*/  IMAD R67, R67, UR10, R68 ;  /* 0x0000000a43437c24 */ /* 0x000fe2000f8e0244 */
[C---:B------:R-:W-:Y:S01]  /*41a0*/  ISETP.LT.AND P6, PT, R70.reuse, UR6, P0 ;  /* 0x0000000646007c0c */ /* 0x040fe200087c1270 */
[C---:B------:R-:W-:Y:S01]  /*41b0*/  VIADD R66, R70.reuse, 0x40 ;  /* 0x0000004046427836 */ /* 0x040fe20000000000 */
[----:B------:R-:W-:Y:S01]  /*41c0*/  ISETP.LT.AND P4, PT, R69, UR6, P0 ;  /* 0x0000000645007c0c */ /* 0x000fe20008781270 */
[----:B------:R-:W-:Y:S01]  /*41d0*/  VIADD R68, R70, 0x20 ;  /* 0x0000002046447836 */ /* 0x000fe20000000000 */
[----:B------:R-:W-:-:S02]  /*41e0*/  IADD3.X R87, R77, UR5, R67, P1, !PT ;  /* 0x000000054d577c10 */ /* 0x000fc40008ffe443 */
[----:B------:R-:W-:Y:S02]  /*41f0*/  ISETP.LT.AND P1, PT, R66, UR6, P0 ;  /* 0x0000000642007c0c */ /* 0x000fe40008721270 */
[----:B------:R-:W-:Y:S02]  /*4200*/  ISETP.LT.AND P2, PT, R70, UR6, P3 ;  /* 0x0000000646007c0c */ /* 0x000fe40009f41270 */
[----:B------:R-:W-:Y:S02]  /*4210*/  ISETP.LT.AND P0, PT, R68, UR6, P0 ;  /* 0x0000000644007c0c */ /* 0x000fe40008701270 */
[----:B------:R-:W-:Y:S02]  /*4220*/  P2R R70, PR, RZ, 0x10 ;  /* 0x00000010ff467803 */ /* 0x000fe40000000000 */
[----:B------:R-:W-:Y:S02]  /*4230*/  ISETP.LT.AND P5, PT, R69, UR6, P3 ;  /* 0x0000000645007c0c */ /* 0x000fe40009fa1270 */
[----:B------:R-:W-:-:S02]  /*4240*/  ISETP.LT.AND P4, PT, R66, UR6, P3 ;  /* 0x0000000642007c0c */ /* 0x000fc40009f81270 */
[----:B------:R-:W-:Y:S02]  /*4250*/  ISETP.LT.AND P3, PT, R68, UR6, P3 ;  /* 0x0000000644007c0c */ /* 0x000fe40009f61270 */
[----:B------:R-:W-:Y:S02]  /*4260*/  P2R R68, PR, RZ, 0x1 ;  /* 0x00000001ff447803 */ /* 0x000fe40000000000 */
[----:B------:R-:W-:Y:S02]  /*4270*/  FSETP.NEU.AND P0, PT, RZ, UR35, PT ;  /* 0x00000023ff007c0b */ /* 0x000fe4000bf0d000 */
[----:B------:R-:W-:Y:S02]  /*4280*/  P2R R78, PR, RZ, 0x2 ;  /* 0x00000002ff4e7803 */ /* 0x000fe40000000000 */
[----:B------:R-:W-:-:S09]  /*4290*/  LEA R69, R71, UR29, 0x2 ;  /* 0x0000001d47457c11 */ /* 0x000fd2000f8e10ff */
[----:B------:R-:W-:Y:S05]  /*42a0*/  @!P0 BRA `(.L_x_9) ;  /* 0x0000002800c88947 */ /* 0x000fea0003800000 */
[----:B------:R-:W0:Y:S01]  /*42b0*/  LDC.64 R66, c[0x0][0x2c8] ;  /* 0x0000b200ff427b82 */ /* 0x000e220000000a00 */
[----:B------:R-:W-:Y:S01]  /*42c0*/  ULDC.64 UR6, c[0x0][0x2c0] ;  /* 0x0000b00000067ab9 */ /* 0x000fe20000000a00 */
[----:B------:R-:W-:Y:S01]  /*42d0*/  ULDC.64 UR4, c[0x0][0x318] ;  /* 0x0000c60000047ab9 */ /* 0x000fe20000000a00 */
[----:B------:R-:W-:Y:S01]  /*42e0*/  IADD3 R76, P0, R84, UR6, RZ ;  /* 0x00000006544c7c10 */ /* 0x000fe2000ff1e0ff */
[----:B------:R-:W-:Y:S01]  /*42f0*/  ULDC UR36, c[0x0][0x210] ;  /* 0x0000840000247ab9 */ /* 0x000fe20000000800 */
[----:B------:R-:W-:Y:S02]  /*4300*/  CS2R R82, SRZ ;  /* 0x0000000000527805 */ /* 0x000fe4000001ff00 */
[----:B------:R-:W-:Y:S02]  /*4310*/  CS2R R80, SRZ ;  /* 0x0000000000507805 */ /* 0x000fe4000001ff00 */
[----:B------:R-:W-:Y:S01]  /*4320*/  IADD3.X R77, R85, UR7, RZ, P0, !PT ;  /* 0x00000007554d7c10 */ /* 0x000fe200087fe4ff */
[----:B------:R-:W-:Y:S01]  /*4330*/  ULDC.64 UR10, c[0x0][0x2b0] ;  /* 0x0000ac00000a7ab9 */ /* 0x000fe20000000a00 */
[----:B------:R-:W-:Y:S01]  /*4340*/  IADD3 R74, P0, R76, UR6, RZ ;  /* 0x000000064c4a7c10 */ /* 0x000fe2000ff1e0ff */
[----:B------:R-:W-:Y:S01]  /*4350*/  ULDC.64 UR8, c[0x0][0x308] ;  /* 0x0000c20000087ab9 */ /* 0x000fe20000000a00 */
[----:B------:R-:W-:-:S02]  /*4360*/  P2R R71, PR, RZ, 0x20 ;  /* 0x00000020ff477803 */ /* 0x000fc40000000000 */
[----:B------:R-:W-:Y:S02]  /*4370*/  IADD3.X R75, R77, UR7, RZ, P0, !PT ;  /* 0x000000074d4b7c10 */ /* 0x000fe400087fe4ff */
[----:B------:R-:W-:Y:S02]  /*4380*/  IADD3 R72, P0, R74, UR6, RZ ;  /* 0x000000064a487c10 */ /* 0x000fe4000ff1e0ff */
[----:B------:R-:W-:Y:S02]  /*4390*/  ISETP.NE.AND P5, PT, R70, RZ, PT ;  /* 0x000000ff4600720c */ /* 0x000fe40003fa5270 */
[----:B------:R-:W-:Y:S02]  /*43a0*/  IADD3.X R73, R75, UR7, RZ, P0, !PT ;  /* 0x000000074b497c10 */ /* 0x000fe400087fe4ff */
[----:B0-----:R-:W-:-:S04]  /*43b0*/  IADD3 R88, P1, P0, R72, UR6, R66 ;  /* 0x0000000648587c10 */ /* 0x001fc8000f83e042 */
[----:B------:R-:W-:Y:S02]  /*43c0*/  IADD3.X R89, R73, UR7, R67, P1, P0 ;  /* 0x0000000749597c10 */ /* 0x000fe40008fe0443 */
[----:B------:R-:W0:Y:S01]  /*43d0*/  LDC.64 R66, c[0x0][0x320] ;  /* 0x0000c800ff427b82 */ /* 0x000e220000000a00 */
[----:B------:R-:W-:-:S04]  /*43e0*/  IADD3 R94, P0, R86, UR4, RZ ;  /* 0x00000004565e7c10 */ /* 0x000fc8000ff1e0ff */
[----:B------:R-:W-:Y:S02]  /*43f0*/  IADD3.X R95, R87, UR5, RZ, P0, !PT ;  /* 0x00000005575f7c10 */ /* 0x000fe400087fe4ff */
[----:B------:R-:W-:-:S04]  /*4400*/  IADD3 R92, P0, R94, UR4, RZ ;  /* 0x000000045e5c7c10 */ /* 0x000fc8000ff1e0ff */
[----:B------:R-:W-:Y:S02]  /*4410*/  IADD3.X R93, R95, UR5, RZ, P0, !PT ;  /* 0x000000055f5d7c10 */ /* 0x000fe400087fe4ff */
[----:B------:R-:W-:-:S04]  /*4420*/  IADD3 R90, P0, R92, UR4, RZ ;  /* 0x000000045c5a7c10 */ /* 0x000fc8000ff1e0ff */
[----:B------:R-:W-:Y:S02]  /*4430*/  IADD3.X R91, R93, UR5, RZ, P0, !PT ;  /* 0x000000055d5b7c10 */ /* 0x000fe400087fe4ff */
[----:B0-----:R-:W-:-:S04]  /*4440*/  IADD3 R96, P1, P0, R90, UR4, R66 ;  /* 0x000000045a607c10 */ /* 0x001fc8000f83e042 */
[----:B------:R-:W-:Y:S02]  /*4450*/  IADD3.X R97, R91, UR5, R67, P1, P0 ;  /* 0x000000055b617c10 */ /* 0x000fe40008fe0443 */
[----:B------:R-:W-:Y:S02]  /*4460*/  ISETP.LT.AND P0, PT, R65, UR36, P6 ;  /* 0x0000002441007c0c */ /* 0x000fe4000b701270 */
[----:B------:R-:W-:-:S11]  /*4470*/  ISETP.NE.AND P1, PT, R78, RZ, PT ;  /* 0x000000ff4e00720c */ /* 0x000fd60003f25270 */
[----:B------:R-:W2:Y:S01]  /*4480*/  @P0 LDG.E.LTC128B R83, desc[UR32][R84.64] ;  /* 0x0000002054530981 */ /* 0x000ea2000c1e1920 */
[----:B------:R-:W-:-:S04]  /*4490*/  ISETP.NE.AND P0, PT, R68, RZ, PT ;  /* 0x000000ff4400720c */ /* 0x000fc80003f05270 */
[----:B------:R-:W-:-:S13]  /*44a0*/  ISETP.LT.AND P0, PT, R65, UR36, P0 ;  /* 0x0000002441007c0c */ /* 0x000fda0008701270 */
[----:B------:R-:W-:Y:S02]  /*44b0*/  @P0 IMAD.MOV.U32 R66, RZ, RZ, R84 ;  /* 0x000000ffff420224 */ /* 0x000fe400078e0054 */
[----:B------:R-:W-:-:S05]  /*44c0*/  @P0 IMAD.MOV.U32 R67, RZ, RZ, R85 ;  /* 0x000000ffff430224 */ /* 0x000fca00078e0055 */
[----:B------:R0:W3:Y:S01]  /*44d0*/  @P0 LDG.E.LTC128B R82, desc[UR32][R66.64+0x80] ;  /* 0x0000802042520981 */ /* 0x0000e2000c1e1920 */
[----:B------:R-:W-:-:S13]  /*44e0*/  ISETP.LT.AND P0, PT, R65, UR36, P1 ;  /* 0x0000002441007c0c */ /* 0x000fda0008f01270 */
[----:B0-----:R-:W-:Y:S02]  /*44f0*/  @P0 IMAD.MOV.U32 R66, RZ, RZ, R84 ;  /* 0x000000ffff420224 */ /* 0x001fe400078e0054 */
[----:B------:R-:W-:-:S05]  /*4500*/  @P0 IMAD.MOV.U32 R67, RZ, RZ, R85 ;  /* 0x000000ffff430224 */ /* 0x000fca00078e0055 */
[----:B------:R0:W4:Y:S01]  /*4510*/  @P0 LDG.E.LTC128B R81, desc[UR32][R66.64+0x100] ;  /* 0x0001002042510981 */ /* 0x000122000c1e1920 */
[----:B------:R-:W-:Y:S02]  /*4520*/  ISETP.LT.AND P0, PT, R65, UR36, P5 ;  /* 0x0000002441007c0c */ /* 0x000fe4000af01270 */
[----:B------:R-:W-:-:S11]  /*4530*/  CS2R R78, SRZ ;  /* 0x00000000004e7805 */ /* 0x000fd6000001ff00 */
[----:B0-----:R-:W-:Y:S02]  /*4540*/  @P0 IMAD.MOV.U32 R66, RZ, RZ, R84 ;  /* 0x000000ffff420224 */ /* 0x001fe400078e0054 */
[----:B------:R-:W-:-:S05]  /*4550*/  @P0 IMAD.MOV.U32 R67, RZ, RZ, R85 ;  /* 0x000000ffff430224 */ /* 0x000fca00078e0055 */
[----:B------:R0:W5:Y:S01]  /*4560*/  @P0 LDG.E.LTC128B R80, desc[UR32][R66.64+0x180] ;  /* 0x0001802042500981 */ /* 0x000162000c1e1920 */
[----:B------:R-:W-:Y:S01]  /*4570*/  IADD3 R98, P0, R84, UR10, RZ ;  /* 0x0000000a54627c10 */ /* 0x000fe2000ff1e0ff */
[----:B------:R-:W-:-:S03]  /*4580*/  VIADD R84, R65, 0x8 ;  /* 0x0000000841547836 */ /* 0x000fc60000000000 */
[----:B------:R-:W-:Y:S02]  /*4590*/  IADD3.X R99, R85, UR11, RZ, P0, !PT ;  /* 0x0000000b55637c10 */ /* 0x000fe400087fe4ff */
[----:B------:R-:W-:-:S13]  /*45a0*/  ISETP.LT.AND P0, PT, R84, UR36, P6 ;  /* 0x0000002454007c0c */ /* 0x000fda000b701270 */
[----:B------:R-:W5:Y:S01]  /*45b0*/  @P0 LDG.E.LTC128B R79, desc[UR32][R98.64] ;  /* 0x00000020624f0981 */ /* 0x000f62000c1e1920 */
[----:B------:R-:W-:-:S04]  /*45c0*/  ISETP.NE.AND P0, PT, R68, RZ, PT ;  /* 0x000000ff4400720c */ /* 0x000fc80003f05270 */
[----:B------:R-:W-:-:S13]  /*45d0*/  ISETP.LT.AND P0, PT, R84, UR36, P0 ;  /* 0x0000002454007c0c */ /* 0x000fda0008701270 */
[----:B0-----:R-:W-:Y:S02]  /*45e0*/  @P0 IMAD.MOV.U32 R66, RZ, RZ, R98 ;  /* 0x000000ffff420224 */ /* 0x001fe400078e0062 */
[----:B------:R-:W-:-:S05]  /*45f0*/  @P0 IMAD.MOV.U32 R67, RZ, RZ, R99 ;  /* 0x000000ffff430224 */ /* 0x000fca00078e0063 */
[----:B------:R0:W5:Y:S01]  /*4600*/  @P0 LDG.E.LTC128B R78, desc[UR32][R66.64+0x80] ;  /* 0x00008020424e0981 */ /* 0x000162000c1e1920 */
[----:B------:R-:W-:Y:S02]  /*4610*/  ISETP.LT.AND P0, PT, R84, UR36, P1 ;  /* 0x0000002454007c0c */ /* 0x000fe40008f01270 */
[----:B0-----:R-:W-:-:S11]  /*4620*/  CS2R R66, SRZ ;  /* 0x0000000000427805 */ /* 0x001fd6000001ff00 */
[----:B------:R-:W5:Y:S01]  /*4630*/  @P0 LDG.E.LTC128B R67, desc[UR32][R98.64+0x100] ;  /* 0x0001002062430981 */ /* 0x000f62000c1e1920 */
[----:B------:R-:W-:Y:S02]  /*4640*/  ISETP.LT.AND P0, PT, R84, UR36, P5 ;  /* 0x0000002454007c0c */ /* 0x000fe4000af01270 */
[----:B------:R-:W-:-:S11]  /*4650*/  ISETP.NE.AND P5, PT, R71, RZ, PT ;  /* 0x000000ff4700720c */ /* 0x000fd60003fa5270 */
[----:B------:R-:W5:Y:S01]  /*4660*/  @P0 LDG.E.LTC128B R66, desc[UR32][R98.64+0x180] ;  /* 0x0001802062420981 */ /* 0x000f62000c1e1920 */
[----:B------:R-:W-:Y:S01]  /*4670*/  BAR.SYNC.DEFER_BLOCKING 0x0 ;  /* 0x0000000000007b1d */ /* 0x000fe20000010000 */
[----:B------:R-:W-:-:S05]  /*4680*/  ISETP.LT.AND P0, PT, R65, UR36, P2 ;  /* 0x0000002441007c0c */ /* 0x000fca0009701270 */
[----:B------:R-:W-:Y:S04]  /*4690*/  STS [R69], R64 ;  /* 0x0000004045007388 */ /* 0x000fe80000000800 */
[----:B------:R-:W-:Y:S04]  /*46a0*/  STS [R69+0x4], R61 ;  /* 0x0000043d45007388 */ /* 0x000fe80000000800 */
[----:B------:R-:W-:Y:S04]  /*46b0*/  STS [R69+0x8], R36 ;  /* 0x0000082445007388 */ /* 0x000fe80000000800 */
[----:B------:R-:W-:Y:S04]  /*46c0*/  STS [R69+0xc], R33 ;  /* 0x00000c2145007388 */ /* 0x000fe80000000800 */
[----:B------:R-:W-:Y:S04]  /*46d0*/  STS [R69+0x80], R32 ;  /* 0x0000802045007388 */ /* 0x000fe80000000800 */
[----:B------:R-:W-:Y:S04]  /*46e0*/  STS [R69+0x84], R29 ;  /* 0x0000841d45007388 */ /* 0x000fe80000000800 */
[----:B------:R-:W-:Y:S04]  /*46f0*/  STS [R69+0x88], R4 ;  /* 0x0000880445007388 */ /* 0x000fe80000000800 */
[----:B------:R-:W-:Y:S01]  /*4700*/  STS [R69+0x8c], R0 ;  /* 0x00008c0045007388 */ /* 0x000fe20000000800 */
[----:B------:R-:W-:Y:S06]  /*4710*/  BAR.SYNC.DEFER_BLOCKING 0x0 ;  /* 0x0000000000007b1d */ /* 0x000fec0000010000 */
[----:B------:R-:W0:Y:S02]  /*4720*/  LDS R0, [R100+UR29] ;  /* 0x0000001d64007984 */ /* 0x000e240008000800 */
[----:B0-----:R-:W-:-:S04]  /*4730*/  FMUL R0, R0, UR34 ;  /* 0x0000002200007c20 */ /* 0x001fc80008400000 */
[----:B--2---:R-:W-:-:S05]  /*4740*/  FFMA R0, R83, UR35, R0 ;  /* 0x0000002353007c23 */ /* 0x004fca0008000000 */
[----:B------:R-:W-:Y:S01]  /*4750*/  @P0 STG.E desc[UR32][R86.64], R0 ;  /* 0x0000000056000986 */ /* 0x000fe2000c101920 */
[----:B------:R-:W-:-:S03]  /*4760*/  ISETP.LT.AND P0, PT, R65, UR36, P3 ;  /* 0x0000002441007c0c */ /* 0x000fc60009f01270 */
[----:B------:R-:W0:Y:S10]  /*4770*/  LDS R0, [R100+UR29+0x80] ;  /* 0x0000801d64007984 */ /* 0x000e340008000800 */
[----:B------:R-:W-:-:S02]  /*4780*/  @P0 IMAD.MOV.U32 R32, RZ, RZ, R86 ;  /* 0x000000ffff200224 */ /* 0x000fc400078e0056 */
[----:B------:R-:W-:Y:S02]  /*4790*/  @P0 IMAD.MOV.U32 R33, RZ, RZ, R87 ;  /* 0x000000ffff210224 */ /* 0x000fe400078e0057 */
[----:B0-----:R-:W-:-:S04]  /*47a0*/  FMUL R0, R0, UR34 ;  /* 0x0000002200007c20 */ /* 0x001fc80008400000 */
[----:B---3--:R-:W-:-:S05]  /*47b0*/  FFMA R0, R82, UR35, R0 ;  /* 0x0000002352007c23 */ /* 0x008fca0008000000 */
[----:B------:R0:W-:Y:S01]  /*47c0*/  @P0 STG.E desc[UR32][R32.64+0x80], R0 ;  /* 0x0000800020000986 */ /* 0x0001e2000c101920 */
[----:B------:R-:W-:-:S03]  /*47d0*/  ISETP.LT.AND P0, PT, R65, UR36, P4 ;  /* 0x0000002441007c0c */ /* 0x000fc6000a701270 */
[----:B------:R-:W1:Y:S10]  /*47e0*/  LDS R0, [R100+UR29+0x100] ;  /* 0x0001001d64007984 */ /* 0x000e740008000800 */
[----:B0-----:R-:W-:-:S02]  /*47f0*/  @P0 IMAD.MOV.U32 R32, RZ, RZ, R86 ;  /* 0x000000ffff200224 */ /* 0x001fc400078e0056 */
[----:B------:R-:W-:Y:S02]  /*4800*/  @P0 IMAD.MOV.U32 R33, RZ, RZ, R87 ;  /* 0x000000ffff210224 */ /* 0x000fe400078e0057 */
[----:B-1----:R-:W-:-:S04]  /*4810*/  FMUL R0, R0, UR34 ;  /* 0x0000002200007c20 */ /* 0x002fc80008400000 */
[----:B----4-:R-:W-:-:S05]  /*4820*/  FFMA R0, R81, UR35, R0 ;  /* 0x0000002351007c23 */ /* 0x010fca0008000000 */
[----:B------:R0:W-:Y:S01]  /*4830*/  @P0 STG.E desc[UR32][R32.64+0x100], R0 ;  /* 0x0001000020000986 */ /* 0x0001e2000c101920 */
[----:B------:R-:W-:-:S03]  /*4840*/  ISETP.LT.AND P0, PT, R65, UR36, P5 ;  /* 0x0000002441007c0c */ /* 0x000fc6000af01270 */
[----:B------:R-:W1:Y:S10]  /*4850*/  LDS R0, [R100+UR29+0x180] ;  /* 0x0001801d64007984 */ /* 0x000e740008000800 */
[----:B0-----:R-:W-:-:S02]  /*4860*/  @P0 IMAD.MOV.U32 R32, RZ, RZ, R86 ;  /* 0x000000ffff200224 */ /* 0x001fc400078e0056 */
[----:B------:R-:W-:Y:S02]  /*4870*/  @P0 IMAD.MOV.U32 R33, RZ, RZ, R87 ;  /* 0x000000ffff210224 */ /* 0x000fe400078e0057 */
[----:B-1----:R-:W-:-:S04]  /*4880*/  FMUL R0, R0, UR34 ;  /* 0x0000002200007c20 */ /* 0x002fc80008400000 */
[----:B-----5:R-:W-:-:S05]  /*4890*/  FFMA R0, R80, UR35, R0 ;  /* 0x0000002350007c23 */ /* 0x020fca0008000000 */
[----:B------:R0:W-:Y:S04]  /*48a0*/  @P0 STG.E desc[UR32][R32.64+0x180], R0 ;  /* 0x0001800020000986 */ /* 0x0001e8000c101920 */
[----:B------:R-:W1:Y:S01]  /*48b0*/  LDS R0, [R100+UR29+0x488] ;  /* 0x0004881d64007984 */ /* 0x000e620008000800 */
[----:B0-----:R-:W-:-:S04]  /*48c0*/  IADD3 R32, P0, R86, UR8, RZ ;  /* 0x0000000856207c10 */ /* 0x001fc8000ff1e0ff */
[----:B------:R-:W-:Y:S02]  /*48d0*/  IADD3.X R33, R87, UR9, RZ, P0, !PT ;  /* 0x0000000957217c10 */ /* 0x000fe400087fe4ff */
[----:B------:R-:W-:Y:S01]  /*48e0*/  ISETP.LT.AND P0, PT, R84, UR36, P2 ;  /* 0x0000002454007c0c */ /* 0x000fe20009701270 */
[----:B-1----:R-:W-:-:S04]  /*48f0*/  FMUL R0, R0, UR34 ;  /* 0x0000002200007c20 */ /* 0x002fc80008400000 */
[----:B------:R-:W-:-:S08]  /*4900*/  FFMA R0, R79, UR35, R0 ;  /* 0x000000234f007c23 */ /* 0x000fd00008000000 */
[----:B------:R-:W-:Y:S01]  /*4910*/  @P0 STG.E desc[UR32][R32.64], R0 ;  /* 0x0000000020000986 */ /* 0x000fe2000c101920 */
[----:B------:R-:W-:-:S03]  /*4920*/  ISETP.LT.AND P0, PT, R84, UR36, P3 ;  /* 0x0000002454007c0c */ /* 0x000fc60009f01270 */
[----:B------:R-:W0:Y:S02]  /*4930*/  LDS R0, [R100+UR29+0x508] ;  /* 0x0005081d64007984 */ /* 0x000e240008000800 */
[----:B0-----:R-:W-:-:S04]  /*4940*/  FMUL R0, R0, UR34 ;  /* 0x0000002200007c20 */ /* 0x001fc80008400000 */
[----:B------:R-:W-:-:S05]  /*4950*/  FFMA R0, R78, UR35, R0 ;  /* 0x000000234e007c23 */ /* 0x000fca0008000000 */
        /* <DEDUP_REMOVED lines=10> */
[----:B------:R0:W-:Y:S02]  /*4a00*/  @P0 STG.E desc[UR32][R32.64+0x180], R0 ;  /* 0x0001800020000986 */ /* 0x0001e4000c101920 */
[----:B0-----:R-:W-:-:S05]  /*4a10*/  VIADD R0, R65, 0x1 ;  /* 0x0000000141007836 */ /* 0x001fca0000000000 */
[----:B------:R-:W-:-:S13]  /*4a20*/  ISETP.LT.AND P0, PT, R0, UR36, P6 ;  /* 0x0000002400007c0c */ /* 0x000fda000b701270 */
[----:B------:R-:W2:Y:S01]  /*4a30*/  @P0 LDG.E.LTC128B R83, desc[UR32][R76.64] ;  /* 0x000000204c530981 */ /* 0x000ea2000c1e1920 */
[----:B------:R-:W-:-:S04]  /*4a40*/  ISETP.NE.AND P0, PT, R68, RZ, PT ;  /* 0x000000ff4400720c */ /* 0x000fc80003f05270 */
[----:B------:R-:W-:-:S13]  /*4a50*/  ISETP.LT.AND P0, PT, R0, UR36, P0 ;  /* 0x0000002400007c0c */ /* 0x000fda0008701270 */
[----:B------:R-:W3:Y:S01]  /*4a60*/  @P0 LDG.E.LTC128B R82, desc[UR32][R76.64+0x80] ;  /* 0x000080204c520981 */ /* 0x000ee2000c1e1920 */
[----:B------:R-:W-:-:S13]  /*4a70*/  ISETP.LT.AND P0, PT, R0, UR36, P1 ;  /* 0x0000002400007c0c */ /* 0x000fda0008f01270 */
[----:B------:R-:W4:Y:S01]  /*4a80*/  @P0 LDG.E.LTC128B R81, desc[UR32][R76.64+0x100] ;  /* 0x000100204c510981 */ /* 0x000f22000c1e1920 */
[----:B------:R-:W-:-:S04]  /*4a90*/  ISETP.NE.AND P0, PT, R70, RZ, PT ;  /* 0x000000ff4600720c */ /* 0x000fc80003f05270 */
[----:B------:R-:W-:Y:S01]  /*4aa0*/  ISETP.LT.AND P0, PT, R0, UR36, P0 ;  /* 0x0000002400007c0c */ /* 0x000fe20008701270 */
[----:B------:R-:W-:-:S12]  /*4ab0*/  VIADD R4, R65, 0x9 ;  /* 0x0000000941047836 */ /* 0x000fd80000000000 */
[----:B------:R0:W5:Y:S02]  /*4ac0*/  @P0 LDG.E.LTC128B R80, desc[UR32][R76.64+0x180] ;  /* 0x000180204c500981 */ /* 0x000164000c1e1920 */
[----:B0-----:R-:W-:-:S04]  /*4ad0*/  IADD3 R76, P0, R98, UR6, RZ ;  /* 0x00000006624c7c10 */ /* 0x001fc8000ff1e0ff */
[----:B------:R-:W-:Y:S02]  /*4ae0*/  IADD3.X R77, R99, UR7, RZ, P0, !PT ;  /* 0x00000007634d7c10 */ /* 0x000fe400087fe4ff */
[----:B------:R-:W-:-:S13]  /*4af0*/  ISETP.LT.AND P0, PT, R4, UR36, P6 ;  /* 0x0000002404007c0c */ /* 0x000fda000b701270 */
[----:B------:R-:W5:Y:S01]  /*4b00*/  @P0 LDG.E.LTC128B R79, desc[UR32][R76.64] ;  /* 0x000000204c4f0981 */ /* 0x000f62000c1e1920 */
[----:B------:R-:W-:-:S04]  /*4b10*/  ISETP.NE.AND P0, PT, R68, RZ, PT ;  /* 0x000000ff4400720c */ /* 0x000fc80003f05270 */
[----:B------:R-:W-:-:S13]  /*4b20*/  ISETP.LT.AND P0, PT, R4, UR36, P0 ;  /* 0x0000002404007c0c */ /* 0x000fda0008701270 */
[----:B------:R-:W5:Y:S01]  /*4b30*/  @P0 LDG.E.LTC128B R78, desc[UR32][R76.64+0x80] ;  /* 0x000080204c4e0981 */ /* 0x000f62000c1e1920 */
[----:B------:R-:W-:-:S13]  /*4b40*/  ISETP.LT.AND P0, PT, R4, UR36, P1 ;  /* 0x0000002404007c0c */ /* 0x000fda0008f01270 */
[----:B------:R-:W5:Y:S01]  /*4b50*/  @P0 LDG.E.LTC128B R67, desc[UR32][R76.64+0x100] ;  /* 0x000100204c430981 */ /* 0x000f62000c1e1920 */
[----:B------:R-:W-:-:S04]  /*4b60*/  ISETP.NE.AND P0, PT, R70, RZ, PT ;  /* 0x000000ff4600720c */ /* 0x000fc80003f05270 */
[----:B------:R-:W-:-:S13]  /*4b70*/  ISETP.LT.AND P0, PT, R4, UR36, P0 ;  /* 0x0000002404007c0c */ /* 0x000fda0008701270 */
        /* <DEDUP_REMOVED lines=29> */
[----:B------:R-:W-:Y:S01]  /*4d50*/  @P0 STG.E desc[UR32][R30.64+0x100], R2 ;  /* 0x000100021e000986 */ /* 0x000fe2000c101920 */
[----:B------:R-:W-:-:S03]  /*4d60*/  ISETP.LT.AND P0, PT, R0, UR36, P5 ;  /* 0x0000002400007c0c */ /* 0x000fc6000af01270 */
[----:B------:R-:W0:Y:S04]  /*4d70*/  LDS R2, [R100+UR29+0x180] ;  /* 0x0001801d64027984 */ /* 0x000e280008000800 */
[----:B------:R-:W1:Y:S01]  /*4d80*/  LDS R0, [R100+UR29+0x488] ;  /* 0x0004881d64007984 */ /* 0x000e620008000800 */
[----:B0-----:R-:W-:-:S04]  /*4d90*/  FMUL R2, R2, UR34 ;  /* 0x0000002202027c20 */ /* 0x001fc80008400000 */
[----:B-----5:R-:W-:Y:S01]  /*4da0*/  FFMA R2, R80, UR35, R2 ;  /* 0x0000002350027c23 */ /* 0x020fe20008000002 */
[----:B-1----:R-:W-:-:S04]  /*4db0*/  FMUL R0, R0, UR34 ;  /* 0x0000002200007c20 */ /* 0x002fc80008400000 */
[----:B------:R0:W-:Y:S01]  /*4dc0*/  @P0 STG.E desc[UR32][R94.64+0x180], R2 ;  /* 0x000180025e000986 */ /* 0x0001e2000c101920 */
[----:B------:R-:W-:Y:S01]  /*4dd0*/  FFMA R0, R79, UR35, R0 ;  /* 0x000000234f007c23 */ /* 0x000fe20008000000 */
[----:B0-----:R-:W-:-:S04]  /*4de0*/  IADD3 R2, P0, R32, UR4, RZ ;  /* 0x0000000420027c10 */ /* 0x001fc8000ff1e0ff */
[----:B------:R-:W-:Y:S02]  /*4df0*/  IADD3.X R3, R33, UR5, RZ, P0, !PT ;  /* 0x0000000521037c10 */ /* 0x000fe400087fe4ff */
[----:B------:R-:W-:-:S13]  /*4e00*/  ISETP.LT.AND P0, PT, R4, UR36, P2 ;  /* 0x0000002404007c0c */ /* 0x000fda0009701270 */
        /* <DEDUP_REMOVED lines=27> */
[----:B------:R-:W5:Y:S01]  /*4fc0*/  @P0 LDG.E.LTC128B R80, desc[UR32][R74.64+0x180] ;  /* 0x000180204a500981 */ /* 0x000f62000c1e1920 */
[----:B------:R-:W-:-:S04]  /*4fd0*/  IADD3 R30, P0, R76, UR6, RZ ;  /* 0x000000064c1e7c10 */ /* 0x000fc8000ff1e0ff */
        /* <DEDUP_REMOVED lines=27> */
[----:B------:R-:W0:Y:S02]  /*5190*/  LDS R5, [R100+UR29+0x80] ;  /* 0x0000801d64057984 */ /* 0x000e240008000800 */
[----:B0-----:R-:W-:-:S04]  /*51a0*/  FMUL R5, R5, UR34 ;  /* 0x0000002205057c20 */ /* 0x001fc80008400000 */
[----:B---3--:R-:W-:-:S05]  /*51b0*/  FFMA R5, R82, UR35, R5 ;  /* 0x0000002352057c23 */ /* 0x008fca0008000005 */
[----:B------:R-:W-:Y:S01]  /*51c0*/  @P0 STG.E desc[UR32][R92.64+0x80], R5 ;  /* 0x000080055c000986 */ /* 0x000fe2000c101920 */
[----:B------:R-:W-:-:S03]  /*51d0*/  ISETP.LT.AND P0, PT, R0, UR36, P4 ;  /* 0x0000002400007c0c */ /* 0x000fc6000a701270 */
[----:B------:R-:W0:Y:S02]  /*51e0*/  LDS R5, [R100+UR29+0x100] ;  /* 0x0001001d64057984 */ /* 0x000e240008000800 */
[----:B0-----:R-:W-:-:S04]  /*51f0*/  FMUL R5, R5, UR34 ;  /* 0x0000002205057c20 */ /* 0x001fc80008400000 */
        /* <DEDUP_REMOVED lines=8> */
[----:B------:R-:W-:Y:S01]  /*5280*/  @P0 STG.E desc[UR32][R92.64+0x180], R5 ;  /* 0x000180055c000986 */ /* 0x000fe2000c101920 */
[----:B------:R-:W-:Y:S01]  /*5290*/  IADD3 R2, P0, R2, UR4, RZ ;  /* 0x0000000402027c10 */ /* 0x000fe2000ff1e0ff */
[----:B------:R-:W-:-:S03]  /*52a0*/  FFMA R0, R79, UR35, R0 ;  /* 0x000000234f007c23 */ /* 0x000fc60008000000 */
        /* <DEDUP_REMOVED lines=106> */
[----:B------:R-:W-:-:S04]  /*5950*/  ISETP.NE.AND P0, PT, R70, RZ, PT ;  /* 0x000000ff4600720c */ /* 0x000fc80003f05270 */
[----:B------:R-:W-:-:S13]  /*5960*/  ISETP.LT.AND P0, PT, R0, UR36, P0 ;  /* 0x0000002400007c0c */ /* 0x000fda0008701270 */
[----:B0-----:R-:W-:Y:S02]  /*5970*/  @P0 IMAD.MOV.U32 R2, RZ, RZ, R88 ;  /* 0x000000ffff020224 */ /* 0x001fe400078e0058 */
[----:B------:R-:W-:-:S05]  /*5980*/  @P0 IMAD.MOV.U32 R3, RZ, RZ, R89 ;  /* 0x000000ffff030224 */ /* 0x000fca00078e0059 */
[----:B------:R0:W5:Y:S01]  /*5990*/  @P0 LDG.E.LTC128B R80, desc[UR32][R2.64+0x180] ;  /* 0x0001802002500981 */ /* 0x000162000c1e1920 */
[----:B------:R-:W-:-:S04]  /*59a0*/  IADD3 R4, P0, R88, UR10, RZ ;  /* 0x0000000a58047c10 */ /* 0x000fc8000ff1e0ff */
[----:B------:R-:W-:Y:S01]  /*59b0*/  IADD3.X R5, R89, UR11, RZ, P0, !PT ;  /* 0x0000000b59057c10 */ /* 0x000fe200087fe4ff */
[----:B0-----:R-:W-:-:S05]  /*59c0*/  VIADD R2, R65, 0x18 ;  /* 0x0000001841027836 */ /* 0x001fca0000000000 */
        /* <DEDUP_REMOVED lines=11> */
[----:B------:R-:W-:-:S04]  /*5a80*/  IADD3 R6, P0, R96, UR8, RZ ;  /* 0x0000000860067c10 */ /* 0x000fc8000ff1e0ff */
[----:B------:R-:W-:Y:S02]  /*5a90*/  IADD3.X R7, R97, UR9, RZ, P0, !PT ;  /* 0x0000000961077c10 */ /* 0x000fe400087fe4ff */
[----:B------:R-:W-:-:S04]  /*5aa0*/  IADD3 R26, P0, R88, UR6, RZ ;  /* 0x00000006581a7c10 */ /* 0x000fc8000ff1e0ff */
[----:B------:R-:W-:Y:S02]  /*5ab0*/  IADD3.X R27, R89, UR7, RZ, P0, !PT ;  /* 0x00000007591b7c10 */ /* 0x000fe400087fe4ff */
[----:B------:R-:W-:Y:S01]  /*5ac0*/  ISETP.LT.AND P0, PT, R0, UR36, P2 ;  /* 0x0000002400007c0c */ /* 0x000fe20009701270 */
        /* <DEDUP_REMOVED lines=28> */
[----:B------:R-:W1:Y:S04]  /*5c90*/  LDS R3, [R100+UR29+0x180] ;  /* 0x0001801d64037984 */ /* 0x000e680008000800 */
[----:B------:R-:W2:Y:S06]  /*5ca0*/  LDS R0, [R100+UR29+0x488] ;  /* 0x0004881d64007984 */ /* 0x000eac0008000800 */
[----:B0-----:R-:W-:-:S02]  /*5cb0*/  @P0 IMAD.MOV.U32 R8, RZ, RZ, R96 ;  /* 0x000000ffff080224 */ /* 0x001fc400078e0060 */
[----:B------:R-:W-:Y:S02]  /*5cc0*/  @P0 IMAD.MOV.U32 R9, RZ, RZ, R97 ;  /* 0x000000ffff090224 */ /* 0x000fe400078e0061 */
[----:B-1----:R-:W-:-:S04]  /*5cd0*/  FMUL R3, R3, UR34 ;  /* 0x0000002203037c20 */ /* 0x002fc80008400000 */
[----:B-----5:R-:W-:Y:S01]  /*5ce0*/  FFMA R3, R80, UR35, R3 ;  /* 0x0000002350037c23 */ /* 0x020fe20008000003 */
[----:B--2---:R-:W-:-:S04]  /*5cf0*/  FMUL R0, R0, UR34 ;  /* 0x0000002200007c20 */ /* 0x004fc80008400000 */
[----:B------:R-:W-:Y:S01]  /*5d00*/  @P0 STG.E desc[UR32][R8.64+0x180], R3 ;  /* 0x0001800308000986 */ /* 0x000fe2000c101920 */
[----:B------:R-:W-:Y:S01]  /*5d10*/  ISETP.LT.AND P0, PT, R2, UR36, P2 ;  /* 0x0000002402007c0c */ /* 0x000fe20009701270 */
[----:B------:R-:W-:-:S12]  /*5d20*/  FFMA R0, R79, UR35, R0 ;  /* 0x000000234f007c23 */ /* 0x000fd80008000000 */
        /* <DEDUP_REMOVED lines=12> */
[----:B------:R-:W0:Y:S10]  /*5df0*/  LDS R0, [R100+UR29+0x608] ;  /* 0x0006081d64007984 */ /* 0x000e340008000800 */
[----:B------:R-:W-:-:S02]  /*5e00*/  @P0 IMAD.MOV.U32 R2, RZ, RZ, R6 ;  /* 0x000000ffff020224 */ /* 0x000fc400078e0006 */
[----:B------:R-:W-:Y:S02]  /*5e10*/  @P0 IMAD.MOV.U32 R3, RZ, RZ, R7 ;  /* 0x000000ffff030224 */ /* 0x000fe400078e0007 */
        /* <DEDUP_REMOVED lines=99> */
[----:B------:R-:W-:-:S04]  /*6450*/  IADD3 R4, P0, R4, UR6, RZ ;  /* 0x0000000604047c10 */ /* 0x000fc8000ff1e0ff */
[----:B------:R-:W-:Y:S02]  /*6460*/  IADD3.X R5, R5, UR7, RZ, P0, !PT ;  /* 0x0000000705057c10 */ /* 0x000fe400087fe4ff */
[----:B------:R-:W-:-:S04]  /*6470*/  ISETP.NE.AND P0, PT, R70, RZ, PT ;  /* 0x000000ff4600720c */ /* 0x000fc80003f05270 */
[----:B------:R-:W-:Y:S01]  /*6480*/  ISETP.LT.AND P0, PT, R0, UR36, P0 ;  /* 0x0000002400007c0c */ /* 0x000fe20008701270 */
[----:B------:R-:W-:-:S12]  /*6490*/  VIADD R2, R65, 0x1a ;  /* 0x0000001a41027836 */ /* 0x000fd80000000000 */
[----:B------:R-:W5:Y:S01]  /*64a0*/  @P0 LDG.E.LTC128B R80, desc[UR32][R24.64+0x180] ;  /* 0x0001802018500981 */ /* 0x000f62000c1e1920 */
        /* <DEDUP_REMOVED lines=59> */
[----:B------:R-:W-:-:S03]  /*6860*/  IADD3 R10, P0, R24, UR6, RZ ;  /* 0x00000006180a7c10 */ /* 0x000fc6000ff1e0ff */
[----:B------:R-:W0:Y:S01]  /*6870*/  LDS R0, [R100+UR29+0x608] ;  /* 0x0006081d64007984 */ /* 0x000e220008000800 */
[----:B------:R-:W-:Y:S02]  /*6880*/  IADD3.X R11, R25, UR7, RZ, P0, !PT ;  /* 0x00000007190b7c10 */ /* 0x000fe400087fe4ff */
[----:B------:R-:W-:Y:S01]  /*6890*/  ISETP.LT.AND P0, PT, R2, UR36, P5 ;  /* 0x0000002402007c0c */ /* 0x000fe2000af01270 */
[----:B0-----:R-:W-:-:S04]  /*68a0*/  FMUL R0, R0, UR34 ;  /* 0x0000002200007c20 */ /* 0x001fc80008400000 */
[----:B------:R-:W-:-:S08]  /*68b0*/  FFMA R0, R66, UR35, R0 ;  /* 0x0000002342007c23 */ /* 0x000fd00008000000 */
        /* <DEDUP_REMOVED lines=12> */
[----:B------:R0:W5:Y:S01]  /*6980*/  @P0 LDG.E.LTC128B R80, desc[UR32][R10.64+0x180] ;  /* 0x000180200a500981 */ /* 0x000162000c1e1920 */
[----:B------:R-:W-:Y:S02]  /*6990*/  IADD3 R2, P0, R4, UR6, RZ ;  /* 0x0000000604027c10 */ /* 0x000fe4000ff1e0ff */
[----:B------:R-:W-:Y:S02]  /*69a0*/  ISETP.LT.AND P6, PT, R65, UR36, P6 ;  /* 0x0000002441007c0c */ /* 0x000fe4000b7c1270 */
[----:B------:R-:W-:Y:S02]  /*69b0*/  IADD3.X R3, R5, UR7, RZ, P0, !PT ;  /* 0x0000000705037c10 */ /* 0x000fe400087fe4ff */
[----:B------:R-:W-:Y:S02]  /*69c0*/  ISETP.NE.AND P0, PT, R68, RZ, PT ;  /* 0x000000ff4400720c */ /* 0x000fe40003f05270 */
[C---:B------:R-:W-:Y:S02]  /*69d0*/  ISETP.LT.AND P1, PT, R65.reuse, UR36, P1 ;  /* 0x0000002441007c0c */ /* 0x040fe40008f21270 */
[----:B------:R-:W-:-:S05]  /*69e0*/  ISETP.LT.AND P0, PT, R65, UR36, P0 ;  /* 0x0000002441007c0c */ /* 0x000fca0008701270 */
[----:B------:R-:W5:Y:S01]  /*69f0*/  @P6 LDG.E.LTC128B R79, desc[UR32][R2.64] ;  /* 0x00000020024f6981 */ /* 0x000f62000c1e1920 */
[----:B------:R-:W-:-:S05]  /*6a00*/  ISETP.NE.AND P6, PT, R70, RZ, PT ;  /* 0x000000ff4600720c */ /* 0x000fca0003fc5270 */
[----:B------:R-:W5:Y:S04]  /*6a10*/  @P1 LDG.E.LTC128B R67, desc[UR32][R2.64+0x100] ;  /* 0x0001002002431981 */ /* 0x000f68000c1e1920 */
[----:B------:R-:W5:Y:S01]  /*6a20*/  @P0 LDG.E.LTC128B R78, desc[UR32][R2.64+0x80] ;  /* 0x00008020024e0981 */ /* 0x000f62000c1e1920 */
[----:B------:R-:W-:-:S13]  /*6a30*/  ISETP.LT.AND P0, PT, R65, UR36, P6 ;  /* 0x0000002441007c0c */ /* 0x000fda000b701270 */
[----:B------:R1:W5:Y:S01]  /*6a40*/  @P0 LDG.E.LTC128B R66, desc[UR32][R2.64+0x180] ;  /* 0x0001802002420981 */ /* 0x000362000c1e1920 */
[----:B------:R-:W-:Y:S06]  /*6a50*/  BAR.SYNC.DEFER_BLOCKING 0x0 ;  /* 0x0000000000007b1d */ /* 0x000fec0000010000 */
[----:B------:R-:W-:Y:S04]  /*6a60*/  STS [R69], R51 ;  /* 0x0000003345007388 */ /* 0x000fe80000000800 */
[----:B------:R-:W-:Y:S04]  /*6a70*/  STS [R69+0x4], R50 ;  /* 0x0000043245007388 */ /* 0x000fe80000000800 */
[----:B------:R-:W-:Y:S04]  /*6a80*/  STS [R69+0x8], R47 ;  /* 0x0000082f45007388 */ /* 0x000fe80000000800 */
[----:B------:R-:W-:Y:S04]  /*6a90*/  STS [R69+0xc], R46 ;  /* 0x00000c2e45007388 */ /* 0x000fe80000000800 */
[----:B------:R-:W-:Y:S04]  /*6aa0*/  STS [R69+0x80], R19 ;  /* 0x0000801345007388 */ /* 0x000fe80000000800 */
[----:B------:R-:W-:Y:S04]  /*6ab0*/  STS [R69+0x84], R18 ;  /* 0x0000841245007388 */ /* 0x000fe80000000800 */
[----:B------:R-:W-:Y:S04]  /*6ac0*/  STS [R69+0x88], R15 ;  /* 0x0000880f45007388 */ /* 0x000fe80000000800 */
[----:B------:R1:W-:Y:S01]  /*6ad0*/  STS [R69+0x8c], R14 ;  /* 0x00008c0e45007388 */ /* 0x0003e20000000800 */
[----:B------:R-:W-:Y:S06]  /*6ae0*/  BAR.SYNC.DEFER_BLOCKING 0x0 ;  /* 0x0000000000007b1d */ /* 0x000fec0000010000 */
[----:B------:R-:W1:Y:S04]  /*6af0*/  LDS R12, [R100+UR29] ;  /* 0x0000001d640c7984 */ /* 0x000e680008000800 */
[----:B0-----:R-:W0:Y:S04]  /*6b00*/  LDS R10, [R100+UR29+0x100] ;  /* 0x0001001d640a7984 */ /* 0x001e280008000800 */
[----:B------:R-:W0:Y:S04]  /*6b10*/  LDS R11, [R100+UR29+0x80] ;  /* 0x0000801d640b7984 */ /* 0x000e280008000800 */
[----:B------:R-:W0:Y:S04]  /*6b20*/  LDS R5, [R100+UR29+0x180] ;  /* 0x0001801d64057984 */ /* 0x000e280008000800 */
[----:B------:R-:W0:Y:S04]  /*6b30*/  LDS R4, [R100+UR29+0x488] ;  /* 0x0004881d64047984 */ /* 0x000e280008000800 */
[----:B-1----:R-:W1:Y:S04]  /*6b40*/  LDS R3, [R100+UR29+0x508] ;  /* 0x0005081d64037984 */ /* 0x002e680008000800 */
[----:B------:R-:W1:Y:S01]  /*6b50*/  LDS R2, [R100+UR29+0x588] ;  /* 0x0005881d64027984 */ /* 0x000e620008000800 */
[----:B------:R-:W-:-:S02]  /*6b60*/  IADD3 R14, P0, R8, UR4, RZ ;  /* 0x00000004080e7c10 */ /* 0x000fc4000ff1e0ff */
[C---:B------:R-:W-:Y:S01]  /*6b70*/  ISETP.LT.AND P6, PT, R0.reuse, UR36, P2 ;  /* 0x0000002400007c0c */ /* 0x040fe200097c1270 */
[----:B------:R-:W1:Y:S01]  /*6b80*/  LDS R8, [R100+UR29+0x608] ;  /* 0x0006081d64087984 */ /* 0x000e620008000800 */
[----:B------:R-:W-:Y:S02]  /*6b90*/  IADD3.X R15, R9, UR5, RZ, P0, !PT ;  /* 0x00000005090f7c10 */ /* 0x000fe400087fe4ff */
[----:B------:R-:W-:Y:S01]  /*6ba0*/  ISETP.LT.AND P0, PT, R0, UR36, P4 ;  /* 0x0000002400007c0c */ /* 0x000fe2000a701270 */
[----:B------:R-:W-:Y:S01]  /*6bb0*/  FMUL R12, R12, UR34 ;  /* 0x000000220c0c7c20 */ /* 0x000fe20008400000 */
[----:B0-----:R-:W-:Y:S01]  /*6bc0*/  FMUL R10, R10, UR34 ;  /* 0x000000220a0a7c20 */ /* 0x001fe20008400000 */
[----:B------:R-:W-:Y:S02]  /*6bd0*/  ISETP.LT.AND P1, PT, R0, UR36, P3 ;  /* 0x0000002400007c0c */ /* 0x000fe40009f21270 */
[C---:B------:R-:W-:Y:S02]  /*6be0*/  ISETP.LT.AND P2, PT, R65.reuse, UR36, P2 ;  /* 0x0000002441007c0c */ /* 0x040fe40009741270 */
[----:B------:R-:W-:-:S02]  /*6bf0*/  ISETP.LT.AND P3, PT, R65, UR36, P3 ;  /* 0x0000002441007c0c */ /* 0x000fc40009f61270 */
[----:B------:R-:W-:Y:S01]  /*6c00*/  ISETP.LT.AND P4, PT, R65, UR36, P4 ;  /* 0x0000002441007c0c */ /* 0x000fe2000a781270 */
[----:B------:R-:W-:Y:S01]  /*6c10*/  FMUL R11, R11, UR34 ;  /* 0x000000220b0b7c20 */ /* 0x000fe20008400000 */
[----:B------:R-:W-:Y:S01]  /*6c20*/  FMUL R5, R5, UR34 ;  /* 0x0000002205057c20 */ /* 0x000fe20008400000 */
[----:B------:R-:W-:Y:S01]  /*6c30*/  FMUL R4, R4, UR34 ;  /* 0x0000002204047c20 */ /* 0x000fe20008400000 */
[----:B-1----:R-:W-:Y:S01]  /*6c40*/  FMUL R3, R3, UR34 ;  /* 0x0000002203037c20 */ /* 0x002fe20008400000 */
[----:B------:R-:W-:Y:S01]  /*6c50*/  FMUL R2, R2, UR34 ;  /* 0x0000002202027c20 */ /* 0x000fe20008400000 */
[----:B------:R-:W-:Y:S01]  /*6c60*/  FMUL R8, R8, UR34 ;  /* 0x0000002208087c20 */ /* 0x000fe20008400000 */
[----:B--2---:R-:W-:-:S05]  /*6c70*/  FFMA R12, R83, UR35, R12 ;  /* 0x00000023530c7c23 */ /* 0x004fca000800000c */
[----:B------:R0:W-:Y:S01]  /*6c80*/  @P6 STG.E desc[UR32][R14.64], R12 ;  /* 0x0000000c0e006986 */ /* 0x0001e2000c101920 */
[----:B------:R-:W-:Y:S01]  /*6c90*/  ISETP.LT.AND P6, PT, R0, UR36, P5 ;  /* 0x0000002400007c0c */ /* 0x000fe2000afc1270 */
[----:B---3--:R-:W-:Y:S01]  /*6ca0*/  FFMA R11, R82, UR35, R11 ;  /* 0x00000023520b7c23 */ /* 0x008fe2000800000b */
[----:B----4-:R-:W-:-:S05]  /*6cb0*/  FFMA R10, R81, UR35, R10 ;  /* 0x00000023510a7c23 */ /* 0x010fca000800000a */
[----:B------:R0:W-:Y:S01]  /*6cc0*/  @P0 STG.E desc[UR32][R14.64+0x100], R10 ;  /* 0x0001000a0e000986 */ /* 0x0001e2000c101920 */
[----:B------:R-:W-:-:S04]  /*6cd0*/  IADD3 R6, P0, R6, UR4, RZ ;  /* 0x0000000406067c10 */ /* 0x000fc8000ff1e0ff */
[----:B------:R-:W-:Y:S01]  /*6ce0*/  IADD3.X R7, R7, UR5, RZ, P0, !PT ;  /* 0x0000000507077c10 */ /* 0x000fe200087fe4ff */
[----:B------:R0:W-:Y:S01]  /*6cf0*/  @P1 STG.E desc[UR32][R14.64+0x80], R11 ;  /* 0x0000800b0e001986 */ /* 0x0001e2000c101920 */
[----:B-----5:R-:W-:-:S05]  /*6d00*/  FFMA R5, R80, UR35, R5 ;  /* 0x0000002350057c23 */ /* 0x020fca0008000005 */
[----:B------:R0:W-:Y:S01]  /*6d10*/  @P6 STG.E desc[UR32][R14.64+0x180], R5 ;  /* 0x000180050e006986 */ /* 0x0001e2000c101920 */
[----:B------:R-:W-:Y:S01]  /*6d20*/  ISETP.LT.AND P5, PT, R65, UR36, P5 ;  /* 0x0000002441007c0c */ /* 0x000fe2000afa1270 */
[----:B------:R-:W-:Y:S01]  /*6d30*/  FFMA R4, R79, UR35, R4 ;  /* 0x000000234f047c23 */ /* 0x000fe20008000004 */
[----:B------:R-:W-:Y:S01]  /*6d40*/  FFMA R2, R67, UR35, R2 ;  /* 0x0000002343027c23 */ /* 0x000fe20008000002 */
[----:B------:R-:W-:-:S03]  /*6d50*/  FFMA R3, R78, UR35, R3 ;  /* 0x000000234e037c23 */ /* 0x000fc60008000003 */
[----:B------:R0:W-:Y:S04]  /*6d60*/  @P2 STG.E desc[UR32][R6.64], R4 ;  /* 0x0000000406002986 */ /* 0x0001e8000c101920 */
[----:B------:R0:W-:Y:S04]  /*6d70*/  @P3 STG.E desc[UR32][R6.64+0x80], R3 ;  /* 0x0000800306003986 */ /* 0x0001e8000c101920 */
[----:B------:R0:W-:Y:S01]  /*6d80*/  @P4 STG.E desc[UR32][R6.64+0x100], R2 ;  /* 0x0001000206004986 */ /* 0x0001e2000c101920 */
[----:B------:R-:W-:Y:S01]  /*6d90*/  FFMA R8, R66, UR35, R8 ;  /* 0x0000002342087c23 */ /* 0x000fe20008000008 */
[----:B------:R-:W-:Y:S06]  /*6da0*/  @!P5 BRA `(.L_x_10) ;  /* 0x00000018007cd947 */ /* 0x000fec0003800000 */
[----:B------:R1:W-:Y:S01]  /*6db0*/  STG.E desc[UR32][R6.64+0x180], R8 ;  /* 0x0001800806007986 */ /* 0x0003e2000c101920 */
[----:B------:R-:W-:Y:S05]  /*6dc0*/  BRA `(.L_x_10) ;  /* 0x0000001800747947 */ /* 0x000fea0003800000 */
.L_x_9:
[----:B------:R-:W-:Y:S06]  /*6dd0*/  BAR.SYNC.DEFER_BLOCKING 0x0 ;  /* 0x0000000000007b1d */ /* 0x000fec0000010000 */
[----:B------:R-:W-:Y:S01]  /*6de0*/  ULDC UR8, c[0x0][0x210] ;  /* 0x0000840000087ab9 */ /* 0x000fe20000000800 */
[----:B------:R-:W-:Y:S01]  /*6df0*/  ULDC.64 UR6, c[0x0][0x308] ;  /* 0x0000c20000067ab9 */ /* 0x000fe20000000a00 */
[C---:B------:R-:W-:Y:S01]  /*6e00*/  ISETP.LT.AND P6, PT, R65.reuse, UR8, P2 ;  /* 0x0000000841007c0c */ /* 0x040fe200097c1270 */
[----:B------:R-:W-:Y:S01]  /*6e10*/  ULDC.64 UR4, c[0x0][0x318] ;  /* 0x0000c60000047ab9 */ /* 0x000fe20000000a00 */
[----:B------:R-:W-:-:S02]  /*6e20*/  ISETP.LT.AND P0, PT, R65, UR8, P3 ;  /* 0x0000000841007c0c */ /* 0x000fc40009f01270 */
[----:B------:R-:W-:-:S09]  /*6e30*/  ISETP.LT.AND P1, PT, R65, UR8, P4 ;  /* 0x0000000841007c0c */ /* 0x000fd2000a721270 */
[----:B------:R-:W-:Y:S02]  /*6e40*/  @P6 IMAD.MOV.U32 R66, RZ, RZ, R86 ;  /* 0x000000ffff426224 */ /* 0x000fe400078e0056 */
[----:B------:R-:W-:Y:S01]  /*6e50*/  @P6 IMAD.MOV.U32 R67, RZ, RZ, R87 ;  /* 0x000000ffff436224 */ /* 0x000fe200078e0057 */
        /* <DEDUP_REMOVED lines=9> */
[----:B------:R-:W0:Y:S04]  /*6ef0*/  LDS R0, [R100+UR29] ;  /* 0x0000001d64007984 */ /* 0x000e280008000800 */
[----:B------:R-:W1:Y:S04]  /*6f00*/  LDS R29, [R100+UR29+0x80] ;  /* 0x0000801d641d7984 */ /* 0x000e680008000800 */
[----:B------:R-:W2:Y:S04]  /*6f10*/  LDS R4, [R100+UR29+0x100] ;  /* 0x0001001d64047984 */ /* 0x000ea80008000800 */
[----:B------:R-:W3:Y:S04]  /*6f20*/  LDS R64, [R100+UR29+0x180] ;  /* 0x0001801d64407984 */ /* 0x000ee80008000800 */
[----:B------:R-:W4:Y:S04]  /*6f30*/  LDS R61, [R100+UR29+0x488] ;  /* 0x0004881d643d7984 */ /* 0x000f280008000800 */
[----:B------:R-:W5:Y:S04]  /*6f40*/  LDS R36, [R100+UR29+0x508] ;  /* 0x0005081d64247984 */ /* 0x000f680008000800 */
[----:B------:R-:W5:Y:S04]  /*6f50*/  LDS R33, [R100+UR29+0x588] ;  /* 0x0005881d64217984 */ /* 0x000f680008000800 */
[----:B------:R-:W5:Y:S01]  /*6f60*/  LDS R32, [R100+UR29+0x608] ;  /* 0x0006081d64207984 */ /* 0x000f620008000800 */
[----:B0-----:R-:W-:Y:S01]  /*6f70*/  FMUL R0, R0, UR34 ;  /* 0x0000002200007c20 */ /* 0x001fe20008400000 */
[----:B-1----:R-:W-:-:S04]  /*6f80*/  FMUL R29, R29, UR34 ;  /* 0x000000221d1d7c20 */ /* 0x002fc80008400000 */
[----:B------:R0:W-:Y:S01]  /*6f90*/  @P6 STG.E desc[UR32][R66.64], R0 ;  /* 0x0000000042006986 */ /* 0x0001e2000c101920 */
[----:B------:R-:W-:Y:S01]  /*6fa0*/  ISETP.LT.AND P6, PT, R65, UR8, P5 ;  /* 0x0000000841007c0c */ /* 0x000fe2000afc1270 */
[----:B--2---:R-:W-:Y:S01]  /*6fb0*/  FMUL R4, R4, UR34 ;  /* 0x0000002204047c20 */ /* 0x004fe20008400000 */
[----:B---3--:R-:W-:Y:S01]  /*6fc0*/  FMUL R64, R64, UR34 ;  /* 0x0000002240407c20 */ /* 0x008fe20008400000 */
[----:B----4-:R-:W-:-:S10]  /*6fd0*/  FMUL R61, R61, UR34 ;  /* 0x000000223d3d7c20 */ /* 0x010fd40008400000 */
[--C-:B------:R-:W-:Y:S02]  /*6fe0*/  @P6 IMAD.MOV.U32 R70, RZ, RZ, R86.reuse ;  /* 0x000000ffff466224 */ /* 0x100fe400078e0056 */
[----:B-----5:R-:W-:Y:S01]  /*6ff0*/  FMUL R36, R36, UR34 ;  /* 0x0000002224247c20 */ /* 0x020fe20008400000 */
[--C-:B------:R-:W-:Y:S02]  /*7000*/  @P6 IMAD.MOV.U32 R71, RZ, RZ, R87.reuse ;  /* 0x000000ffff476224 */ /* 0x100fe400078e0057 */
[----:B------:R-:W-:Y:S01]  /*7010*/  FMUL R33, R33, UR34 ;  /* 0x0000002221217c20 */ /* 0x000fe20008400000 */
[----:B------:R-:W-:Y:S01]  /*7020*/  FMUL R32, R32, UR34 ;  /* 0x0000002220207c20 */ /* 0x000fe20008400000 */
[----:B0-----:R-:W-:Y:S02]  /*7030*/  @P0 IMAD.MOV.U32 R66, RZ, RZ, R86 ;  /* 0x000000ffff420224 */ /* 0x001fe400078e0056 */
[----:B------:R-:W-:Y:S02]  /*7040*/  @P0 IMAD.MOV.U32 R67, RZ, RZ, R87 ;  /* 0x000000ffff430224 */ /* 0x000fe400078e0057 */
[----:B------:R-:W-:-:S03]  /*7050*/  VIADD R0, R65, 0x8 ;  /* 0x0000000841007836 */ /* 0x000fc60000000000 */
[----:B------:R0:W-:Y:S02]  /*7060*/  @P0 STG.E desc[UR32][R66.64+0x80], R29 ;  /* 0x0000801d42000986 */ /* 0x0001e4000c101920 */
[----:B------:R-:W-:Y:S02]  /*7070*/  ISETP.LT.AND P0, PT, R0, UR8, P2 ;  /* 0x0000000800007c0c */ /* 0x000fe40009701270 */
[----:B0-----:R-:W-:Y:S01]  /*7080*/  @P1 MOV R66, R86 ;  /* 0x0000005600421202 */ /* 0x001fe20000000f00 */
[----:B------:R-:W-:-:S05]  /*7090*/  @P1 IMAD.MOV.U32 R67, RZ, RZ, R87 ;  /* 0x000000ffff431224 */ /* 0x000fca00078e0057 */
[----:B------:R0:W-:Y:S04]  /*70a0*/  @P1 STG.E desc[UR32][R66.64+0x100], R4 ;  /* 0x0001000442001986 */ /* 0x0001e8000c101920 */
[----:B------:R1:W-:Y:S01]  /*70b0*/  @P6 STG.E desc[UR32][R70.64+0x180], R64 ;  /* 0x0001804046006986 */ /* 0x0003e2000c101920 */
[----:B------:R-:W-:Y:S02]  /*70c0*/  ISETP.LT.AND P6, PT, R0, UR8, P3 ;  /* 0x0000000800007c0c */ /* 0x000fe40009fc1270 */
[----:B0-----:R-:W-:-:S04]  /*70d0*/  IADD3 R66, P1, R86, UR6, RZ ;  /* 0x0000000656427c10 */ /* 0x001fc8000ff3e0ff */
[----:B------:R-:W-:Y:S02]  /*70e0*/  IADD3.X R67, R87, UR7, RZ, P1, !PT ;  /* 0x0000000757437c10 */ /* 0x000fe40008ffe4ff */
[----:B------:R-:W-:-:S03]  /*70f0*/  ISETP.LT.AND P1, PT, R0, UR8, P4 ;  /* 0x0000000800007c0c */ /* 0x000fc6000a721270 */
[----:B------:R-:W-:Y:S01]  /*7100*/  @P0 STG.E desc[UR32][R66.64], R61 ;  /* 0x0000003d42000986 */ /* 0x000fe2000c101920 */
[----:B------:R-:W-:Y:S01]  /*7110*/  ISETP.LT.AND P0, PT, R0, UR8, P5 ;  /* 0x0000000800007c0c */ /* 0x000fe2000af01270 */
[----:B------:R-:W-:Y:S02]  /*7120*/  VIADD R0, R65, 0x1 ;  /* 0x0000000141007836 */ /* 0x000fe40000000000 */
[----:B------:R-:W-:Y:S06]  /*7130*/  @P6 STG.E desc[UR32][R66.64+0x80], R36 ;  /* 0x0000802442006986 */ /* 0x000fec000c101920 */
[----:B-1----:R-:W-:Y:S01]  /*7140*/  @P1 IMAD.MOV.U32 R70, RZ, RZ, R66 ;  /* 0x000000ffff461224 */ /* 0x002fe200078e0042 */
[----:B------:R-:W-:-:S05]  /*7150*/  @P1 MOV R71, R67 ;  /* 0x0000004300471202 */ /* 0x000fca0000000f00 */
[----:B------:R-:W-:Y:S01]  /*7160*/  @P1 STG.E desc[UR32][R70.64+0x100], R33 ;  /* 0x0001002146001986 */ /* 0x000fe2000c101920 */
[----:B------:R-:W-:-:S03]  /*7170*/  ISETP.LT.AND P1, PT, R0, UR8, P2 ;  /* 0x0000000800007c0c */ /* 0x000fc60009721270 */
[----:B------:R-:W-:Y:S01]  /*7180*/  @P0 STG.E desc[UR32][R66.64+0x180], R32 ;  /* 0x0001802042000986 */ /* 0x000fe2000c101920 */
[----:B------:R-:W-:Y:S01]  /*7190*/  BAR.SYNC.DEFER_BLOCKING 0x0 ;  /* 0x0000000000007b1d */ /* 0x000fe20000010000 */
[----:B------:R-:W-:-:S05]  /*71a0*/  ISETP.LT.AND P0, PT, R0, UR8, P3 ;  /* 0x0000000800007c0c */ /* 0x000fca0009f01270 */
[----:B------:R-:W-:Y:S04]  /*71b0*/  STS [R69], R63 ;  /* 0x0000003f45007388 */ /* 0x000fe80000000800 */
[----:B------:R-:W-:Y:S04]  /*71c0*/  STS [R69+0x4], R62 ;  /* 0x0000043e45007388 */ /* 0x000fe80000000800 */
[----:B------:R-:W-:Y:S04]  /*71d0*/  STS [R69+0x8], R35 ;  /* 0x0000082345007388 */ /* 0x000fe80000000800 */
[----:B------:R0:W-:Y:S04]  /*71e0*/  STS [R69+0xc], R34 ;  /* 0x00000c2245007388 */ /* 0x0001e80000000800 */
[----:B------:R-:W-:Y:S04]  /*71f0*/  STS [R69+0x80], R31 ;  /* 0x0000801f45007388 */ /* 0x000fe80000000800 */
[----:B------:R-:W-:Y:S04]  /*7200*/  STS [R69+0x84], R30 ;  /* 0x0000841e45007388 */ /* 0x000fe80000000800 */
[----:B------:R-:W-:Y:S04]  /*7210*/  STS [R69+0x88], R3 ;  /* 0x0000880345007388 */ /* 0x000fe80000000800 */
[----:B------:R-:W-:Y:S01]  /*7220*/  STS [R69+0x8c], R2 ;  /* 0x00008c0245007388 */ /* 0x000fe20000000800 */
[----:B------:R-:W-:Y:S01]  /*7230*/  BAR.SYNC.DEFER_BLOCKING 0x0 ;  /* 0x0000000000007b1d */ /* 0x000fe20000010000 */
[----:B0-----:R-:W-:-:S04]  /*7240*/  IADD3 R34, P6, R86, UR4, RZ ;  /* 0x0000000456227c10 */ /* 0x001fc8000ffde0ff */
[----:B------:R-:W-:Y:S02]  /*7250*/  IADD3.X R35, R87, UR5, RZ, P6, !PT ;  /* 0x0000000557237c10 */ /* 0x000fe4000b7fe4ff */
[----:B------:R-:W-:Y:S01]  /*7260*/  ISETP.LT.AND P6, PT, R0, UR8, P4 ;  /* 0x0000000800007c0c */ /* 0x000fe2000a7c1270 */
        /* <DEDUP_REMOVED lines=12> */
[----:B------:R-:W-:Y:S02]  /*7330*/  VIADD R0, R65, 0x9 ;  /* 0x0000000941007836 */ /* 0x000fe40000000000 */
[----:B--2---:R-:W-:Y:S01]  /*7340*/  FMUL R29, R29, UR34 ;  /* 0x000000221d1d7c20 */ /* 0x004fe20008400000 */
[----:B------:R1:W-:Y:S02]  /*7350*/  @P0 STG.E desc[UR32][R34.64+0x80], R30 ;  /* 0x0000801e22000986 */ /* 0x0003e4000c101920 */
[----:B------:R-:W-:Y:S01]  /*7360*/  ISETP.LT.AND P0, PT, R0, UR8, P2 ;  /* 0x0000000800007c0c */ /* 0x000fe20009701270 */
[----:B---3--:R-:W-:Y:S01]  /*7370*/  FMUL R4, R4, UR34 ;  /* 0x0000002204047c20 */ /* 0x008fe20008400000 */
[----:B----4-:R-:W-:Y:S01]  /*7380*/  FMUL R3, R3, UR34 ;  /* 0x0000002203037c20 */ /* 0x010fe20008400000 */
[----:B-----5:R-:W-:Y:S01]  /*7390*/  FMUL R2, R2, UR34 ;  /* 0x0000002202027c20 */ /* 0x020fe20008400000 */
[----:B------:R-:W-:Y:S01]  /*73a0*/  FMUL R33, R33, UR34 ;  /* 0x0000002221217c20 */ /* 0x000fe20008400000 */
[----:B------:R-:W-:Y:S01]  /*73b0*/  FMUL R32, R32, UR34 ;  /* 0x0000002220207c20 */ /* 0x000fe20008400000 */
[----:B0-----:R-:W-:-:S02]  /*73c0*/  @P6 IMAD.MOV.U32 R31, RZ, RZ, R35 ;  /* 0x000000ffff1f6224 */ /* 0x001fc400078e0023 */
[----:B-1----:R-:W-:-:S05]  /*73d0*/  @P6 IMAD.MOV.U32 R30, RZ, RZ, R34 ;  /* 0x000000ffff1e6224 */ /* 0x002fca00078e0022 */
[----:B------:R0:W-:Y:S04]  /*73e0*/  @P6 STG.E desc[UR32][R30.64+0x100], R29 ;  /* 0x0001001d1e006986 */ /* 0x0001e8000c101920 */
[----:B------:R-:W-:Y:S01]  /*73f0*/  @P1 STG.E desc[UR32][R34.64+0x180], R4 ;  /* 0x0001800422001986 */ /* 0x000fe2000c101920 */
[----:B------:R-:W-:Y:S02]  /*7400*/  ISETP.LT.AND P1, PT, R0, UR8, P4 ;  /* 0x0000000800007c0c */ /* 0x000fe4000a721270 */
[----:B0-----:R-:W-:-:S04]  /*7410*/  IADD3 R30, P6, R66, UR4, RZ ;  /* 0x00000004421e7c10 */ /* 0x001fc8000ffde0ff */
[----:B------:R-:W-:Y:S02]  /*7420*/  IADD3.X R31, R67, UR5, RZ, P6, !PT ;  /* 0x00000005431f7c10 */ /* 0x000fe4000b7fe4ff */
[----:B------:R-:W-:-:S03]  /*7430*/  ISETP.LT.AND P6, PT, R0, UR8, P3 ;  /* 0x0000000800007c0c */ /* 0x000fc60009fc1270 */
[----:B------:R0:W-:Y:S01]  /*7440*/  @P0 STG.E desc[UR32][R30.64], R3 ;  /* 0x000000031e000986 */ /* 0x0001e2000c101920 */
[----:B------:R-:W-:Y:S01]  /*7450*/  ISETP.LT.AND P0, PT, R0, UR8, P5 ;  /* 0x0000000800007c0c */ /* 0x000fe2000af01270 */
[----:B------:R-:W-:-:S08]  /*7460*/  VIADD R0, R65, 0x2 ;  /* 0x0000000241007836 */ /* 0x000fd00000000000 */
[----:B------:R1:W-:Y:S04]  /*7470*/  @P6 STG.E desc[UR32][R30.64+0x80], R2 ;  /* 0x000080021e006986 */ /* 0x0003e8000c101920 */
[----:B------:R-:W-:Y:S01]  /*7480*/  @P1 STG.E desc[UR32][R30.64+0x100], R33 ;  /* 0x000100211e001986 */ /* 0x000fe2000c101920 */
[----:B------:R-:W-:Y:S01]  /*7490*/  ISETP.LT.AND P1, PT, R0, UR8, P2 ;  /* 0x0000000800007c0c */ /* 0x000fe20009721270 */
[----:B0-----:R-:W-:Y:S01]  /*74a0*/  @P0 IMAD.MOV.U32 R3, RZ, RZ, R31 ;  /* 0x000000ffff030224 */ /* 0x001fe200078e001f */
[----:B-1----:R-:W-:-:S05]  /*74b0*/  @P0 MOV R2, R30 ;  /* 0x0000001e00020202 */ /* 0x002fca0000000f00 */
[----:B------:R0:W-:Y:S01]  /*74c0*/  @P0 STG.E desc[UR32][R2.64+0x180], R32 ;  /* 0x0001802002000986 */ /* 0x0001e2000c101920 */
[----:B------:R-:W-:Y:S01]  /*74d0*/  BAR.SYNC.DEFER_BLOCKING 0x0 ;  /* 0x0000000000007b1d */ /* 0x000fe20000010000 */
[----:B------:R-:W-:Y:S02]  /*74e0*/  ISETP.LT.AND P0, PT, R0, UR8, P3 ;  /* 0x0000000800007c0c */ /* 0x000fe40009f01270 */
[----:B0-----:R-:W-:-:S03]  /*74f0*/  IADD3 R32, P6, R34, UR4, RZ ;  /* 0x0000000422207c10 */ /* 0x001fc6000ffde0ff */
[----:B------:R-:W-:Y:S01]  /*7500*/  STS [R69], R60 ;  /* 0x0000003c45007388 */ /* 0x000fe20000000800 */
[----:B------:R-:W-:-:S03]  /*7510*/  IADD3.X R33, R35, UR5, RZ, P6, !PT ;  /* 0x0000000523217c10 */ /* 0x000fc6000b7fe4ff */
[----:B------:R-:W-:Y:S01]  /*7520*/  STS [R69+0x4], R57 ;  /* 0x0000043945007388 */ /* 0x000fe20000000800 */
[----:B------:R-:W-:-:S03]  /*7530*/  ISETP.LT.AND P6, PT, R0, UR8, P4 ;  /* 0x0000000800007c0c */ /* 0x000fc6000a7c1270 */
        /* <DEDUP_REMOVED lines=21> */
[----:B------:R-:W-:Y:S01]  /*7690*/  @P0 STG.E desc[UR32][R32.64+0x80], R28 ;  /* 0x0000801c20000986 */ /* 0x000fe2000c101920 */
[----:B---3--:R-:W-:-:S03]  /*76a0*/  FMUL R8, R8, UR34 ;  /* 0x0000002208087c20 */ /* 0x008fc60008400000 */
[----:B------:R-:W-:Y:S01]  /*76b0*/  @P6 STG.E desc[UR32][R32.64+0x100], R25 ;  /* 0x0001001920006986 */ /* 0x000fe2000c101920 */
[----:B------:R-:W-:Y:S01]  /*76c0*/  IADD3 R30, P6, R30, UR4, RZ ;  /* 0x000000041e1e7c10 */ /* 0x000fe2000ffde0ff */
[----:B----4-:R-:W-:-:S03]  /*76d0*/  FMUL R5, R5, UR34 ;  /* 0x0000002205057c20 */ /* 0x010fc60008400000 */
[----:B------:R-:W-:Y:S01]  /*76e0*/  IADD3.X R31, R31, UR5, RZ, P6, !PT ;  /* 0x000000051f1f7c10 */ /* 0x000fe2000b7fe4ff */
[----:B------:R-:W-:Y:S01]  /*76f0*/  @P1 STG.E desc[UR32][R32.64+0x180], R8 ;  /* 0x0001800820001986 */ /* 0x000fe2000c101920 */
[----:B-----5:R-:W-:Y:S01]  /*7700*/  FMUL R4, R4, UR34 ;  /* 0x0000002204047c20 */ /* 0x020fe20008400000 */
[----:B------:R-:W-:Y:S01]  /*7710*/  FMUL R3, R3, UR34 ;  /* 0x0000002203037c20 */ /* 0x000fe20008400000 */
[----:B------:R-:W-:Y:S01]  /*7720*/  FMUL R2, R2, UR34 ;  /* 0x0000002202027c20 */ /* 0x000fe20008400000 */
[----:B0-----:R-:W-:-:S05]  /*7730*/  VIADD R29, R65, 0xa ;  /* 0x0000000a411d7836 */ /* 0x001fca0000000000 */
[C---:B------:R-:W-:Y:S02]  /*7740*/  ISETP.LT.AND P0, PT, R29.reuse, UR8, P2 ;  /* 0x000000081d007c0c */ /* 0x040fe40009701270 */
[C---:B------:R-:W-:Y:S02]  /*7750*/  ISETP.LT.AND P6, PT, R29.reuse, UR8, P3 ;  /* 0x000000081d007c0c */ /* 0x040fe40009fc1270 */
[----:B------:R-:W-:-:S09]  /*7760*/  ISETP.LT.AND P1, PT, R29, UR8, P4 ;  /* 0x000000081d007c0c */ /* 0x000fd2000a721270 */
[----:B------:R-:W-:Y:S01]  /*7770*/  @P0 STG.E desc[UR32][R30.64], R5 ;  /* 0x000000051e000986 */ /* 0x000fe2000c101920 */
[----:B------:R-:W-:-:S03]  /*7780*/  ISETP.LT.AND P0, PT, R29, UR8, P5 ;  /* 0x000000081d007c0c */ /* 0x000fc6000af01270 */
[----:B------:R-:W-:Y:S04]  /*7790*/  @P6 STG.E desc[UR32][R30.64+0x80], R4 ;  /* 0x000080041e006986 */ /* 0x000fe8000c101920 */
[----:B------:R-:W-:Y:S01]  /*77a0*/  @P1 STG.E desc[UR32][R30.64+0x100], R3 ;  /* 0x000100031e001986 */ /* 0x000fe2000c101920 */
[----:B------:R-:W-:-:S05]  /*77b0*/  ISETP.LT.AND P1, PT, R0, UR8, P2 ;  /* 0x0000000800007c0c */ /* 0x000fca0009721270 */
[----:B------:R-:W-:Y:S01]  /*77c0*/  @P0 STG.E desc[UR32][R30.64+0x180], R2 ;  /* 0x000180021e000986 */ /* 0x000fe2000c101920 */
[----:B------:R-:W-:Y:S01]  /*77d0*/  BAR.SYNC.DEFER_BLOCKING 0x0 ;  /* 0x0000000000007b1d */ /* 0x000fe20000010000 */
[----:B------:R-:W-:-:S05]  /*77e0*/  ISETP.LT.AND P0, PT, R0, UR8, P3 ;  /* 0x0000000800007c0c */ /* 0x000fca0009f01270 */
[----:B------:R-:W-:Y:S04]  /*77f0*/  STS [R69], R59 ;  /* 0x0000003b45007388 */ /* 0x000fe80000000800 */
[----:B------:R-:W-:Y:S04]  /*7800*/  STS [R69+0x4], R58 ;  /* 0x0000043a45007388 */ /* 0x000fe80000000800 */
[----:B------:R-:W-:Y:S04]  /*7810*/  STS [R69+0x8], R39 ;  /* 0x0000082745007388 */ /* 0x000fe80000000800 */
[----:B------:R-:W-:Y:S04]  /*7820*/  STS [R69+0xc], R38 ;  /* 0x00000c2645007388 */ /* 0x000fe80000000800 */
[----:B------:R-:W-:Y:S04]  /*7830*/  STS [R69+0x80], R27 ;  /* 0x0000801b45007388 */ /* 0x000fe80000000800 */
[----:B------:R0:W-:Y:S04]  /*7840*/  STS [R69+0x84], R26 ;  /* 0x0000841a45007388 */ /* 0x0001e80000000800 */
        /* <DEDUP_REMOVED lines=30> */
[----:B0-----:R-:W-:-:S04]  /*7a30*/  IADD3 R25, R65, 0xb, RZ ;  /* 0x0000000b41197810 */ /* 0x001fc80007ffe0ff */
        /* <DEDUP_REMOVED lines=8> */
[----:B------:R0:W-:Y:S01]  /*7ac0*/  @P0 STG.E desc[UR32][R28.64+0x180], R2 ;  /* 0x000180021c000986 */ /* 0x0001e2000c101920 */
[----:B------:R-:W-:Y:S08]  /*7ad0*/  BAR.SYNC.DEFER_BLOCKING 0x0 ;  /* 0x0000000000007b1d */ /* 0x000ff00000010000 */
[----:B0-----:R-:W0:Y:S01]  /*7ae0*/  LDC.64 R2, c[0x0][0x320] ;  /* 0x0000c800ff027b82 */ /* 0x001e220000000a00 */
[----:B------:R-:W-:Y:S04]  /*7af0*/  STS [R69], R56 ;  /* 0x0000003845007388 */ /* 0x000fe80000000800 */
[----:B------:R-:W-:Y:S04]  /*7b00*/  STS [R69+0x4], R53 ;  /* 0x0000043545007388 */ /* 0x000fe80000000800 */
[----:B------:R-:W-:Y:S04]  /*7b10*/  STS [R69+0x8], R44 ;  /* 0x0000082c45007388 */ /* 0x000fe80000000800 */
[----:B------:R-:W-:Y:S04]  /*7b20*/  STS [R69+0xc], R41 ;  /* 0x00000c2945007388 */ /* 0x000fe80000000800 */
[----:B------:R0:W-:Y:S04]  /*7b30*/  STS [R69+0x80], R24 ;  /* 0x0000801845007388 */ /* 0x0001e80000000800 */
[----:B------:R-:W-:Y:S04]  /*7b40*/  STS [R69+0x84], R21 ;  /* 0x0000841545007388 */ /* 0x000fe80000000800 */
[----:B------:R-:W-:Y:S04]  /*7b50*/  STS [R69+0x88], R12 ;  /* 0x0000880c45007388 */ /* 0x000fe80000000800 */
[----:B------:R-:W-:Y:S01]  /*7b60*/  STS [R69+0x8c], R9 ;  /* 0x00008c0945007388 */ /* 0x000fe20000000800 */
[----:B------:R-:W-:Y:S01]  /*7b70*/  BAR.SYNC.DEFER_BLOCKING 0x0 ;  /* 0x0000000000007b1d */ /* 0x000fe20000010000 */
[----:B0-----:R-:W-:-:S04]  /*7b80*/  IADD3 R24, P6, P0, R26, UR4, R2 ;  /* 0x000000041a187c10 */ /* 0x001fc8000f8de002 */
[----:B------:R-:W-:Y:S02]  /*7b90*/  IADD3.X R25, R27, UR5, R3, P6, P0 ;  /* 0x000000051b197c10 */ /* 0x000fe4000b7e0403 */
[C---:B------:R-:W-:Y:S02]  /*7ba0*/  ISETP.LT.AND P0, PT, R0.reuse, UR8, P3 ;  /* 0x0000000800007c0c */ /* 0x040fe40009f01270 */
        /* <DEDUP_REMOVED lines=11> */
[----:B------:R-:W-:Y:S01]  /*7c60*/  @P1 STG.E desc[UR32][R24.64], R8 ;  /* 0x0000000818001986 */ /* 0x000fe2000c101920 */
[----:B------:R-:W-:Y:S01]  /*7c70*/  ISETP.LT.AND P1, PT, R0, UR8, P5 ;  /* 0x0000000800007c0c */ /* 0x000fe2000af21270 */
[----:B------:R-:W-:Y:S02]  /*7c80*/  VIADD R0, R65, 0x18 ;  /* 0x0000001841007836 */ /* 0x000fe40000000000 */
[----:B--2---:R-:W-:Y:S01]  /*7c90*/  FMUL R6, R6, UR34 ;  /* 0x0000002206067c20 */ /* 0x004fe20008400000 */
[----:B------:R-:W-:Y:S02]  /*7ca0*/  @P0 STG.E desc[UR32][R24.64+0x80], R7 ;  /* 0x0000800718000986 */ /* 0x000fe4000c101920 */
[----:B------:R-:W-:Y:S02]  /*7cb0*/  ISETP.LT.AND P0, PT, R0, UR8, P2 ;  /* 0x0000000800007c0c */ /* 0x000fe40009701270 */
[----:B------:R0:W-:Y:S01]  /*7cc0*/  @P6 STG.E desc[UR32][R24.64+0x100], R6 ;  /* 0x0001000618006986 */ /* 0x0001e2000c101920 */
[----:B---3--:R-:W-:Y:S01]  /*7cd0*/  FMUL R5, R5, UR34 ;  /* 0x0000002205057c20 */ /* 0x008fe20008400000 */
[----:B----4-:R-:W-:-:S04]  /*7ce0*/  FMUL R4, R4, UR34 ;  /* 0x0000002204047c20 */ /* 0x010fc80008400000 */
[----:B------:R1:W-:Y:S01]  /*7cf0*/  @P1 STG.E desc[UR32][R24.64+0x180], R5 ;  /* 0x0001800518001986 */ /* 0x0003e2000c101920 */
[----:B------:R-:W-:Y:S01]  /*7d00*/  ISETP.LT.AND P1, PT, R0, UR8, P4 ;  /* 0x0000000800007c0c */ /* 0x000fe2000a721270 */
[----:B-----5:R-:W-:Y:S01]  /*7d10*/  FMUL R2, R2, UR34 ;  /* 0x0000002202027c20 */ /* 0x020fe20008400000 */
[----:B------:R-:W-:Y:S01]  /*7d20*/  FMUL R9, R9, UR34 ;  /* 0x0000002209097c20 */ /* 0x000fe20008400000 */
[----:B------:R-:W-:Y:S01]  /*7d30*/  FMUL R3, R3, UR34 ;  /* 0x0000002203037c20 */ /* 0x000fe20008400000 */
[----:B0-----:R-:W-:-:S04]  /*7d40*/  IADD3 R6, P6, R24, UR6, RZ ;  /* 0x0000000618067c10 */ /* 0x001fc8000ffde0ff */
[----:B------:R-:W-:Y:S02]  /*7d50*/  IADD3.X R7, R25, UR7, RZ, P6, !PT ;  /* 0x0000000719077c10 */ /* 0x000fe4000b7fe4ff */
[----:B------:R-:W-:-:S03]  /*7d60*/  ISETP.LT.AND P6, PT, R0, UR8, P3 ;  /* 0x0000000800007c0c */ /* 0x000fc60009fc1270 */
[----:B------:R0:W-:Y:S01]  /*7d70*/  @P0 STG.E desc[UR32][R6.64], R4 ;  /* 0x0000000406000986 */ /* 0x0001e2000c101920 */
[----:B------:R-:W-:Y:S01]  /*7d80*/  ISETP.LT.AND P0, PT, R0, UR8, P5 ;  /* 0x0000000800007c0c */ /* 0x000fe2000af01270 */
[----:B------:R-:W-:-:S08]  /*7d90*/  VIADD R0, R65, 0x11 ;  /* 0x0000001141007836 */ /* 0x000fd00000000000 */
[----:B-1----:R-:W-:Y:S02]  /*7da0*/  @P6 IMAD.MOV.U32 R5, RZ, RZ, R7 ;  /* 0x000000ffff056224 */ /* 0x002fe400078e0007 */
[----:B0-----:R-:W-:-:S05]  /*7db0*/  @P6 IMAD.MOV.U32 R4, RZ, RZ, R6 ;  /* 0x000000ffff046224 */ /* 0x001fca00078e0006 */
[----:B------:R0:W-:Y:S04]  /*7dc0*/  @P6 STG.E desc[UR32][R4.64+0x80], R2 ;  /* 0x0000800204006986 */ /* 0x0001e8000c101920 */
[----:B------:R-:W-:Y:S01]  /*7dd0*/  @P1 STG.E desc[UR32][R6.64+0x100], R9 ;  /* 0x0001000906001986 */ /* 0x000fe2000c101920 */
[----:B------:R-:W-:Y:S02]  /*7de0*/  ISETP.LT.AND P1, PT, R0, UR8, P2 ;  /* 0x0000000800007c0c */ /* 0x000fe40009721270 */
[----:B0-----:R-:W-:Y:S01]  /*7df0*/  @P0 MOV R4, R6 ;  /* 0x0000000600040202 */ /* 0x001fe20000000f00 */
[----:B------:R-:W-:-:S05]  /*7e00*/  @P0 IMAD.MOV.U32 R5, RZ, RZ, R7 ;  /* 0x000000ffff050224 */ /* 0x000fca00078e0007 */
        /* <DEDUP_REMOVED lines=36> */
[----:B0-----:R-:W-:Y:S01]  /*8050*/  @P6 MOV R9, R23 ;  /* 0x0000001700096202 */ /* 0x001fe20000000f00 */
[----:B-1----:R-:W-:-:S05]  /*8060*/  @P6 IMAD.MOV.U32 R8, RZ, RZ, R22 ;  /* 0x000000ffff086224 */ /* 0x002fca00078e0016 */
[----:B------:R0:W-:Y:S01]  /*8070*/  @P6 STG.E desc[UR32][R8.64+0x100], R5 ;  /* 0x0001000508006986 */ /* 0x0001e2000c101920 */
[----:B------:R-:W-:-:S04]  /*8080*/  IADD3 R6, P6, R6, UR4, RZ ;  /* 0x0000000406067c10 */ /* 0x000fc8000ffde0ff */
[----:B------:R-:W-:Y:S02]  /*8090*/  IADD3.X R7, R7, UR5, RZ, P6, !PT ;  /* 0x0000000507077c10 */ /* 0x000fe4000b7fe4ff */
[----:B------:R-:W-:Y:S01]  /*80a0*/  ISETP.LT.AND P6, PT, R0, UR8, P3 ;  /* 0x0000000800007c0c */ /* 0x000fe20009fc1270 */
[----:B0-----:R-:W-:Y:S02]  /*80b0*/  @P1 IMAD.MOV.U32 R8, RZ, RZ, R22 ;  /* 0x000000ffff081224 */ /* 0x001fe400078e0016 */
[----:B------:R-:W-:-:S10]  /*80c0*/  @P1 IMAD.MOV.U32 R9, RZ, RZ, R23 ;  /* 0x000000ffff091224 */ /* 0x000fd400078e0017 */
[----:B------:R-:W-:Y:S01]  /*80d0*/  @P6 IMAD.MOV.U32 R5, RZ, RZ, R7 ;  /* 0x000000ffff056224 */ /* 0x000fe200078e0007 */
[----:B------:R0:W-:Y:S01]  /*80e0*/  @P1 STG.E desc[UR32][R8.64+0x180], R4 ;  /* 0x0001800408001986 */ /* 0x0001e2000c101920 */
[----:B------:R-:W-:-:S03]  /*80f0*/  ISETP.LT.AND P1, PT, R0, UR8, P4 ;  /* 0x0000000800007c0c */ /* 0x000fc6000a721270 */
[----:B------:R1:W-:Y:S01]  /*8100*/  @P0 STG.E desc[UR32][R6.64], R3 ;  /* 0x0000000306000986 */ /* 0x0003e2000c101920 */
[----:B------:R-:W-:Y:S01]  /*8110*/  ISETP.LT.AND P0, PT, R0, UR8, P5 ;  /* 0x0000000800007c0c */ /* 0x000fe2000af01270 */
[----:B------:R-:W-:Y:S02]  /*8120*/  VIADD R0, R65, 0x12 ;  /* 0x0000001241007836 */ /* 0x000fe40000000000 */
[----:B0-----:R-:W-:-:S10]  /*8130*/  @P6 IMAD.MOV.U32 R4, RZ, RZ, R6 ;  /* 0x000000ffff046224 */ /* 0x001fd400078e0006 */
[--C-:B-1----:R-:W-:Y:S01]  /*8140*/  @P0 IMAD.MOV.U32 R3, RZ, RZ, R7.reuse ;  /* 0x000000ffff030224 */ /* 0x102fe200078e0007 */
[----:B------:R0:W-:Y:S01]  /*8150*/  @P6 STG.E desc[UR32][R4.64+0x80], R2 ;  /* 0x0000800204006986 */ /* 0x0001e2000c101920 */
[----:B------:R-:W-:Y:S02]  /*8160*/  IADD3 R12, P6, R22, UR4, RZ ;  /* 0x00000004160c7c10 */ /* 0x000fe4000ffde0ff */
[----:B0-----:R-:W-:Y:S01]  /*8170*/  @P1 MOV R4, R6 ;  /* 0x0000000600041202 */ /* 0x001fe20000000f00 */
[----:B------:R-:W-:Y:S02]  /*8180*/  @P1 IMAD.MOV.U32 R5, RZ, RZ, R7 ;  /* 0x000000ffff051224 */ /* 0x000fe400078e0007 */
[----:B------:R-:W-:-:S03]  /*8190*/  @P0 IMAD.MOV.U32 R2, RZ, RZ, R6 ;  /* 0x000000ffff020224 */ /* 0x000fc600078e0006 */
        /* <DEDUP_REMOVED lines=13> */
[----:B------:R-:W-:Y:S01]  /*8270*/  BAR.SYNC.DEFER_BLOCKING 0x0 ;  /* 0x0000000000007b1d */ /* 0x000fe20000010000 */
[----:B0-----:R-:W-:-:S02]  /*8280*/  IADD3.X R13, R23, UR5, RZ, P6, !PT ;  /* 0x00000005170d7c10 */ /* 0x001fc4000b7fe4ff */
[----:B------:R-:W-:-:S03]  /*8290*/  ISETP.LT.AND P6, PT, R0, UR8, P4 ;  /* 0x0000000800007c0c */ /* 0x000fc6000a7c1270 */
        /* <DEDUP_REMOVED lines=20> */
[----:B------:R1:W-:Y:S01]  /*83e0*/  @P1 STG.E desc[UR32][R12.64+0x180], R8 ;  /* 0x000180080c001986 */ /* 0x0003e2000c101920 */
[----:B-----5:R-:W-:Y:S01]  /*83f0*/  FMUL R4, R4, UR34 ;  /* 0x0000002204047c20 */ /* 0x020fe20008400000 */
[----:B------:R-:W-:Y:S01]  /*8400*/  FMUL R3, R3, UR34 ;  /* 0x0000002203037c20 */ /* 0x000fe20008400000 */
[----:B------:R-:W-:Y:S01]  /*8410*/  FMUL R2, R2, UR34 ;  /* 0x0000002202027c20 */ /* 0x000fe20008400000 */
[C---:B0-----:R-:W-:Y:S01]  /*8420*/  IADD3 R11, R65.reuse, 0x1a, RZ ;  /* 0x0000001a410b7810 */ /* 0x041fe20007ffe0ff */
[----:B------:R-:W-:-:S03]  /*8430*/  VIADD R65, R65, 0x1b ;  /* 0x0000001b41417836 */ /* 0x000fc60000000000 */
[C---:B------:R-:W-:Y:S02]  /*8440*/  ISETP.LT.AND P0, PT, R11.reuse, UR8, P2 ;  /* 0x000000080b007c0c */ /* 0x040fe40009701270 */
[C---:B------:R-:W-:Y:S02]  /*8450*/  ISETP.LT.AND P6, PT, R11.reuse, UR8, P3 ;  /* 0x000000080b007c0c */ /* 0x040fe40009fc1270 */
[----:B------:R-:W-:-:S09]  /*8460*/  ISETP.LT.AND P1, PT, R11, UR8, P4 ;  /* 0x000000080b007c0c */ /* 0x000fd2000a721270 */
[----:B------:R-:W-:Y:S01]  /*8470*/  @P0 STG.E desc[UR32][R6.64], R5 ;  /* 0x0000000506000986 */ /* 0x000fe2000c101920 */
[----:B------:R-:W-:-:S03]  /*8480*/  ISETP.LT.AND P0, PT, R11, UR8, P5 ;  /* 0x000000080b007c0c */ /* 0x000fc6000af01270 */
[----:B------:R-:W-:Y:S01]  /*8490*/  @P6 STG.E desc[UR32][R6.64+0x80], R4 ;  /* 0x0000800406006986 */ /* 0x000fe2000c101920 */
[----:B------:R-:W-:Y:S02]  /*84a0*/  ISETP.LT.AND P6, PT, R0, UR8, P3 ;  /* 0x0000000800007c0c */ /* 0x000fe40009fc1270 */
[----:B------:R-:W-:Y:S01]  /*84b0*/  ISETP.LT.AND P3, PT, R65, UR8, P3 ;  /* 0x0000000841007c0c */ /* 0x000fe20009f61270 */
[----:B------:R-:W-:Y:S01]  /*84c0*/  @P1 STG.E desc[UR32][R6.64+0x100], R3 ;  /* 0x0001000306001986 */ /* 0x000fe2000c101920 */
[----:B-1----:R-:W-:-:S04]  /*84d0*/  IADD3 R12, P1, R12, UR4, RZ ;  /* 0x000000040c0c7c10 */ /* 0x002fc8000ff3e0ff */
[----:B------:R-:W-:Y:S01]  /*84e0*/  IADD3.X R13, R13, UR5, RZ, P1, !PT ;  /* 0x000000050d0d7c10 */ /* 0x000fe20008ffe4ff */
[----:B------:R-:W-:Y:S01]  /*84f0*/  @P0 STG.E desc[UR32][R6.64+0x180], R2 ;  /* 0x0001800206000986 */ /* 0x000fe2000c101920 */
[----:B------:R-:W-:Y:S01]  /*8500*/  BAR.SYNC.DEFER_BLOCKING 0x0 ;  /* 0x0000000000007b1d */ /* 0x000fe20000010000 */
[C---:B------:R-:W-:Y:S02]  /*8510*/  ISETP.LT.AND P0, PT, R0.reuse, UR8, P2 ;  /* 0x0000000800007c0c */ /* 0x040fe40009701270 */
[----:B------:R-:W-:Y:S02]  /*8520*/  ISETP.LT.AND P1, PT, R0, UR8, P4 ;  /* 0x0000000800007c0c */ /* 0x000fe4000a721270 */
[C---:B------:R-:W-:Y:S02]  /*8530*/  ISETP.LT.AND P2, PT, R65.reuse, UR8, P2 ;  /* 0x0000000841007c0c */ /* 0x040fe40009741270 */
        /* <DEDUP_REMOVED lines=21> */
[----:B------:R-:W-:Y:S02]  /*8690*/  ISETP.LT.AND P0, PT, R0, UR8, P5 ;  /* 0x0000000800007c0c */ /* 0x000fe4000af01270 */
[----:B------:R-:W-:Y:S01]  /*86a0*/  ISETP.LT.AND P5, PT, R65, UR8, P5 ;  /* 0x0000000841007c0c */ /* 0x000fe2000afa1270 */
[----:B------:R0:W-:Y:S01]  /*86b0*/  @P6 STG.E desc[UR32][R12.64+0x80], R10 ;  /* 0x0000800a0c006986 */ /* 0x0001e2000c101920 */
[----:B------:R-:W-:Y:S01]  /*86c0*/  IADD3 R6, P6, R6, UR4, RZ ;  /* 0x0000000406067c10 */ /* 0x000fe2000ffde0ff */
[----:B--2---:R-:W-:Y:S01]  /*86d0*/  FMUL R9, R9, UR34 ;  /* 0x0000002209097c20 */ /* 0x004fe20008400000 */
[----:B---3--:R-:W-:Y:S02]  /*86e0*/  FMUL R8, R8, UR34 ;  /* 0x0000002208087c20 */ /* 0x008fe40008400000 */
[----:B------:R-:W-:Y:S01]  /*86f0*/  IADD3.X R7, R7, UR5, RZ, P6, !PT ;  /* 0x0000000507077c10 */ /* 0x000fe2000b7fe4ff */
[----:B----4-:R-:W-:Y:S01]  /*8700*/  FMUL R5, R5, UR34 ;  /* 0x0000002205057c20 */ /* 0x010fe20008400000 */
[----:B------:R0:W-:Y:S01]  /*8710*/  @P1 STG.E desc[UR32][R12.64+0x100], R9 ;  /* 0x000100090c001986 */ /* 0x0001e2000c101920 */
[----:B-----5:R-:W-:-:S03]  /*8720*/  FMUL R4, R4, UR34 ;  /* 0x0000002204047c20 */ /* 0x020fc60008400000 */
[----:B------:R0:W-:Y:S01]  /*8730*/  @P0 STG.E desc[UR32][R12.64+0x180], R8 ;  /* 0x000180080c000986 */ /* 0x0001e2000c101920 */
[----:B------:R-:W-:-:S03]  /*8740*/  FMUL R3, R3, UR34 ;  /* 0x0000002203037c20 */ /* 0x000fc60008400000 */
[----:B------:R0:W-:Y:S01]  /*8750*/  @P2 STG.E desc[UR32][R6.64], R5 ;  /* 0x0000000506002986 */ /* 0x0001e2000c101920 */
[----:B------:R-:W-:-:S03]  /*8760*/  FMUL R2, R2, UR34 ;  /* 0x0000002202027c20 */ /* 0x000fc60008400000 */
[----:B------:R0:W-:Y:S04]  /*8770*/  @P3 STG.E desc[UR32][R6.64+0x80], R4 ;  /* 0x0000800406003986 */ /* 0x0001e8000c101920 */
[----:B------:R0:W-:Y:S04]  /*8780*/  @P4 STG.E desc[UR32][R6.64+0x100], R3 ;  /* 0x0001000306004986 */ /* 0x0001e8000c101920 */
[----:B------:R0:W-:Y:S02]  /*8790*/  @P5 STG.E desc[UR32][R6.64+0x180], R2 ;  /* 0x0001800206005986 */ /* 0x0001e4000c101920 */
.L_x_10:
[----:B------:R-:W-:Y:S05]  /*87a0*/  BSYNC B0 ;  /* 0x0000000000007941 */ /* 0x000fea0003800000 */
.L_x_8:
[----:B------:R-:W2:Y:S01]  /*87b0*/  LDC R0, c[0x0][0x378] ;  /* 0x0000de00ff007b82 */ /* 0x000ea20000000800 */
[----:B------:R-:W-:Y:S02]  /*87c0*/  ULDC UR4, c[0x0][0x14] ;  /* 0x0000050000047ab9 */ /* 0x000fe40000000800 */
[----:B------:R-:W-:-:S06]  /*87d0*/  UIADD3 UR30, UR4, UR30, URZ ;  /* 0x0000001e041e7290 */ /* 0x000fcc000fffe03f */
[----:B--2---:R-:W-:-:S13]  /*87e0*/  ISETP.LE.AND P0, PT, R0, UR30, PT ;  /* 0x0000001e00007c0c */ /* 0x004fda000bf03270 */
[----:B------:R-:W-:Y:S05]  /*87f0*/  @P0 BRA `(.L_x_11) ;  /* 0x0000000000040947 */ /* 0x000fea0003800000 */
[----:B------:R-:W-:Y:S05]  /*8800*/  BRA `(.L_x_12) ;  /* 0xffffff7800f47947 */ /* 0x000fea000383ffff */
.L_x_11:
[----:B------:R-:W-:Y:S05]  /*8810*/  EXIT ;  /* 0x000000000000794d */ /* 0x000fea0003800000 */
.L_x_13:
[----:B------:R-:W-:-:S00]  /*8820*/  BRA `(.L_x_13) ;  /* 0xfffffffc00fc7947 */ /* 0x000fc0000383ffff */
[----:B------:R-:W-:-:S00]  /*8830*/  NOP ;  /* 0x0000000000007918 */ /* 0x000fc00000000000 */
        /* <DEDUP_REMOVED lines=12> */
.L_x_28:


//--------------------- .text._ZN7cutlass6KernelINS_4gemm6kernel9GemmArrayINS1_11threadblock12MmaPipelinedINS1_9GemmShapeILi128ELi128ELi8EEENS_9transform11threadblock22PredicatedTileIteratorINS_11MatrixShapeILi128ELi8EEEfNS_6layout8RowMajorELi1ENS8_30PitchLinearStripminedThreadMapINS_16PitchLinearShapeILi8ELi128EEELi256ELi1EEELi1ELb0ENSD_9NoPermuteEEENS9_19RegularTileIteratorISC_fNSD_11ColumnMajorELi1ENS8_33TransposePitchLinearThreadMapSimtISI_EELi4EEENSA_INSB_ILi8ELi128EEEfSE_Li0ENSF_INSG_ILi128ELi8EEELi256ELi1EEELi1ELb0ESJ_EENSL_ISQ_fSE_Li0ESS_Li4EEEfSE_NS4_9MmaPolicyINS1_4warp7MmaSimtINS6_ILi32ELi64ELi8EEEfSM_fSE_fSE_NSW_13MmaSimtPolicyINSB_ILi4ELi8EEENSD_19RowMajorInterleavedILi2EEENS6_ILi4ELi4ELi1EEEEELi1ELNS_16ComplexTransformE0ELS15_0EbEENSB_ILi4ELi0EEENSB_ILi0ELi0EEELi1EEENS_21NumericArrayConverterIffLi4ELNS_15FloatRoundStyleE2ENS8_6thread14UnaryTransform8IdentityEEES1F_bEENS_8epilogue11threadblock8EpilogueIS7_S16_Li1ENS1I_22PredicatedTileIteratorINS1I_26OutputTileOptimalThreadMapINS1I_15OutputTileShapeILi128ELi1ELi4ELi4ELi1EEENS1M_ILi1ELi4ELi2ELi1ELi8EEELi256ELi1ELi32EEEfLb0ESJ_Lb0EEENS1H_4warp20FragmentIteratorSimtISY_NS1_6thread3MmaINS6_ILi8ELi8ELi1EEEfSM_fSE_fSE_NS_4arch13OpMultiplyAddEbEESE_S14_EENS1R_16TileIteratorSimtISY_S1Y_fSE_S14_EENS1I_18SharedLoadIteratorINS1P_18CompactedThreadMapEfLi4EEENS1H_6thread17LinearCombinationIfLi1EffLNS25_9ScaleType4KindE0ELS1B_2EfEENSB_ILi0ELi17EEELi1ELi1EEENS4_37GemmBatchedIdentityThreadblockSwizzleEEEEEvNT_6ParamsE --------------------------
	.section	.text._ZN7cutlass6KernelINS_4gemm6kernel9GemmArrayINS1_11threadblock12MmaPipelinedINS1_9GemmShapeILi128ELi128ELi8EEENS_9transform11threadblock22PredicatedTileIteratorINS_11MatrixShapeILi128ELi8EEEfNS_6layout8RowMajorELi1ENS8_30PitchLinearStripminedThreadMapINS_16PitchLinearShapeILi8ELi128EEELi256ELi1EEELi1ELb0ENSD_9NoPermuteEEENS9_19RegularTileIteratorISC_fNSD_11ColumnMajorELi1ENS8_33TransposePitchLinearThreadMapSimtISI_EELi4EEENSA_INSB_ILi8ELi128EEEfSE_Li0ENSF_INSG_ILi128ELi8EEELi256ELi1EEELi1ELb0ESJ_EENSL_ISQ_fSE_Li0ESS_Li4EEEfSE_NS4_9MmaPolicyINS1_4warp7MmaSimtINS6_ILi32ELi64ELi8EEEfSM_fSE_fSE_NSW_13MmaSimtPolicyINSB_ILi4ELi8EEENSD_19RowMajorInterleavedILi2EEENS6_ILi4ELi4ELi1EEEEELi1ELNS_16ComplexTransformE0ELS15_0EbEENSB_ILi4ELi0EEENSB_ILi0ELi0EEELi1EEENS_21NumericArrayConverterIffLi4ELNS_15FloatRoundStyleE2ENS8_6thread14UnaryTransform8IdentityEEES1F_bEENS_8epilogue11threadblock8EpilogueIS7_S16_Li1ENS1I_22PredicatedTileIteratorINS1I_26OutputTileOptimalThreadMapINS1I_15OutputTileShapeILi128ELi1ELi4ELi4ELi1EEENS1M_ILi1ELi4ELi2ELi1ELi8EEELi256ELi1ELi32EEEfLb0ESJ_Lb0EEENS1H_4warp20FragmentIteratorSimtISY_NS1_6thread3MmaINS6_ILi8ELi8ELi1EEEfSM_fSE_fSE_NS_4arch13OpMultiplyAddEbEESE_S14_EENS1R_16TileIteratorSimtISY_S1Y_fSE_S14_EENS1I_18SharedLoadIteratorINS1P_18CompactedThreadMapEfLi4EEENS1H_6thread17LinearCombinationIfLi1EffLNS25_9ScaleType4KindE0ELS1B_2EfEENSB_ILi0ELi17EEELi1ELi1EEENS4_37GemmBatchedIdentityThreadblockSwizzleEEEEEvNT_6ParamsE,"ax",@progbits
	.align	128
.text._ZN7cutlass6KernelINS_4gemm6kernel9GemmArrayINS1_11threadblock12MmaPipelinedINS1_9GemmShapeILi128ELi128ELi8EEENS_9transform11threadblock22PredicatedTileIteratorINS_11MatrixShapeILi128ELi8EEEfNS_6layout8RowMajorELi1ENS8_30PitchLinearStripminedThreadMapINS_16PitchLinearShapeILi8ELi128EEELi256ELi1EEELi1ELb0ENSD_9NoPermuteEEENS9_19RegularTileIteratorISC_fNSD_11ColumnMajorELi1ENS8_33TransposePitchLinearThreadMapSimtISI_EELi4EEENSA_INSB_ILi8ELi128EEEfSE_Li0ENSF_INSG_ILi128ELi8EEELi256ELi1EEELi1ELb0ESJ_EENSL_ISQ_fSE_Li0ESS_Li4EEEfSE_NS4_9MmaPolicyINS1_4warp7MmaSimtINS6_ILi32ELi64ELi8EEEfSM_fSE_fSE_NSW_13MmaSimtPolicyINSB_ILi4ELi8EEENSD_19RowMajorInterleavedILi2EEENS6_ILi4ELi4ELi1EEEEELi1ELNS_16ComplexTransformE0ELS15_0EbEENSB_ILi4ELi0EEENSB_ILi0ELi0EEELi1EEENS_21NumericArrayConverterIffLi4ELNS_15FloatRoundStyleE2ENS8_6thread14UnaryTransform8IdentityEEES1F_bEENS_8epilogue11threadblock8EpilogueIS7_S16_Li1ENS1I_22PredicatedTileIteratorINS1I_26OutputTileOptimalThreadMapINS1I_15OutputTileShapeILi128ELi1ELi4ELi4ELi1EEENS1M_ILi1ELi4ELi2ELi1ELi8EEELi256ELi1ELi32EEEfLb0ESJ_Lb0EEENS1H_4warp20FragmentIteratorSimtISY_NS1_6thread3MmaINS6_ILi8ELi8ELi1EEEfSM_fSE_fSE_NS_4arch13OpMultiplyAddEbEESE_S14_EENS1R_16TileIteratorSimtISY_S1Y_fSE_S14_EENS1I_18SharedLoadIteratorINS1P_18CompactedThreadMapEfLi4EEENS1H_6thread17LinearCombinationIfLi1EffLNS25_9ScaleType4KindE0ELS1B_2EfEENSB_ILi0ELi17EEELi1ELi1EEENS4_37GemmBatchedIdentityThreadblockSwizzleEEEEEvNT_6ParamsE:
        .type           _ZN7cutlass6KernelINS_4gemm6kernel9GemmArrayINS1_11threadblock12MmaPipelinedINS1_9GemmShapeILi128ELi128ELi8EEENS_9transform11threadblock22PredicatedTileIteratorINS_11MatrixShapeILi128ELi8EEEfNS_6layout8RowMajorELi1ENS8_30PitchLinearStripminedThreadMapINS_16PitchLinearShapeILi8ELi128EEELi256ELi1EEELi1ELb0ENSD_9NoPermuteEEENS9_19RegularTileIteratorISC_fNSD_11ColumnMajorELi1ENS8_33TransposePitchLinearThreadMapSimtISI_EELi4EEENSA_INSB_ILi8ELi128EEEfSE_Li0ENSF_INSG_ILi128ELi8EEELi256ELi1EEELi1ELb0ESJ_EENSL_ISQ_fSE_Li0ESS_Li4EEEfSE_NS4_9MmaPolicyINS1_4warp7MmaSimtINS6_ILi32ELi64ELi8EEEfSM_fSE_fSE_NSW_13MmaSimtPolicyINSB_ILi4ELi8EEENSD_19RowMajorInterleavedILi2EEENS6_ILi4ELi4ELi1EEEEELi1ELNS_16ComplexTransformE0ELS15_0EbEENSB_ILi4ELi0EEENSB_ILi0ELi0EEELi1EEENS_21NumericArrayConverterIffLi4ELNS_15FloatRoundStyleE2ENS8_6thread14UnaryTransform8IdentityEEES1F_bEENS_8epilogue11threadblock8EpilogueIS7_S16_Li1ENS1I_22PredicatedTileIteratorINS1I_26OutputTileOptimalThreadMapINS1I_15OutputTileShapeILi128ELi1ELi4ELi4ELi1EEENS1M_ILi1ELi4ELi2ELi1ELi8EEELi256ELi1ELi32EEEfLb0ESJ_Lb0EEENS1H_4warp20FragmentIteratorSimtISY_NS1_6thread3MmaINS6_ILi8ELi8ELi1EEEfSM_fSE_fSE_NS_4arch13OpMultiplyAddEbEESE_S14_EENS1R_16TileIteratorSimtISY_S1Y_fSE_S14_EENS1I_18SharedLoadIteratorINS1P_18CompactedThreadMapEfLi4EEENS1H_6thread17LinearCombinationIfLi1EffLNS25_9ScaleType4KindE0ELS1B_2EfEENSB_ILi0ELi17EEELi1ELi1EEENS4_37GemmBatchedIdentityThreadblockSwizzleEEEEEvNT_6ParamsE,@function
        .size           _ZN7cutlass6KernelINS_4gemm6kernel9GemmArrayINS1_11threadblock12MmaPipelinedINS1_9GemmShapeILi128ELi128ELi8EEENS_9transform11threadblock22PredicatedTileIteratorINS_11MatrixShapeILi128ELi8EEEfNS_6layout8RowMajorELi1ENS8_30PitchLinearStripminedThreadMapINS_16PitchLinearShapeILi8ELi128EEELi256ELi1EEELi1ELb0ENSD_9NoPermuteEEENS9_19RegularTileIteratorISC_fNSD_11ColumnMajorELi1ENS8_33TransposePitchLinearThreadMapSimtISI_EELi4EEENSA_INSB_ILi8ELi128EEEfSE_Li0ENSF_INSG_ILi128ELi8EEELi256ELi1EEELi1ELb0ESJ_EENSL_ISQ_fSE_Li0ESS_Li4EEEfSE_NS4_9MmaPolicyINS1_4warp7MmaSimtINS6_ILi32ELi64ELi8EEEfSM_fSE_fSE_NSW_13MmaSimtPolicyINSB_ILi4ELi8EEENSD_19RowMajorInterleavedILi2EEENS6_ILi4ELi4ELi1EEEEELi1ELNS_16ComplexTransformE0ELS15_0EbEENSB_ILi4ELi0EEENSB_ILi0ELi0EEELi1EEENS_21NumericArrayConverterIffLi4ELNS_15FloatRoundStyleE2ENS8_6thread14UnaryTransform8IdentityEEES1F_bEENS_8epilogue11threadblock8EpilogueIS7_S16_Li1ENS1I_22PredicatedTileIteratorINS1I_26OutputTileOptimalThreadMapINS1I_15OutputTileShapeILi128ELi1ELi4ELi4ELi1EEENS1M_ILi1ELi4ELi2ELi1ELi8EEELi256ELi1ELi32EEEfLb0ESJ_Lb0EEENS1H_4warp20FragmentIteratorSimtISY_NS1_6thread3MmaINS6_ILi8ELi8ELi1EEEfSM_fSE_fSE_NS_4arch13OpMultiplyAddEbEESE_S14_EENS1R_16TileIteratorSimtISY_S1Y_fSE_S14_EENS1I_18SharedLoadIteratorINS1P_18CompactedThreadMapEfLi4EEENS1H_6thread17LinearCombinationIfLi1EffLNS25_9ScaleType4KindE0ELS1B_2EfEENSB_ILi0ELi17EEELi1ELi1EEENS4_37GemmBatchedIdentityThreadblockSwizzleEEEEEvNT_6ParamsE,(.L_x_29 - _ZN7cutlass6KernelINS_4gemm6kernel9GemmArrayINS1_11threadblock12MmaPipelinedINS1_9GemmShapeILi128ELi128ELi8EEENS_9transform11threadblock22PredicatedTileIteratorINS_11MatrixShapeILi128ELi8EEEfNS_6layout8RowMajorELi1ENS8_30PitchLinearStripminedThreadMapINS_16PitchLinearShapeILi8ELi128EEELi256ELi1EEELi1ELb0ENSD_9NoPermuteEEENS9_19RegularTileIteratorISC_fNSD_11ColumnMajorELi1ENS8_33TransposePitchLinearThreadMapSimtISI_EELi4EEENSA_INSB_ILi8ELi128EEEfSE_Li0ENSF_INSG_ILi128ELi8EEELi256ELi1EEELi1ELb0ESJ_EENSL_ISQ_fSE_Li0ESS_Li4EEEfSE_NS4_9MmaPolicyINS1_4warp7MmaSimtINS6_ILi32ELi64ELi8EEEfSM_fSE_fSE_NSW_13MmaSimtPolicyINSB_ILi4ELi8EEENSD_19RowMajorInterleavedILi2EEENS6_ILi4ELi4ELi1EEEEELi1ELNS_16ComplexTransformE0ELS15_0EbEENSB_ILi4ELi0EEENSB_ILi0ELi0EEELi1EEENS_21NumericArrayConverterIffLi4ELNS_15FloatRoundStyleE2ENS8_6thread14UnaryTransform8IdentityEEES1F_bEENS_8epilogue11threadblock8EpilogueIS7_S16_Li1ENS1I_22PredicatedTileIteratorINS1I_26OutputTileOptimalThreadMapINS1I_15OutputTileShapeILi128ELi1ELi4ELi4ELi1EEENS1M_ILi1ELi4ELi2ELi1ELi8EEELi256ELi1ELi32EEEfLb0ESJ_Lb0EEENS1H_4warp20FragmentIteratorSimtISY_NS1_6thread3MmaINS6_ILi8ELi8ELi1EEEfSM_fSE_fSE_NS_4arch13OpMultiplyAddEbEESE_S14_EENS1R_16TileIteratorSimtISY_S1Y_fSE_S14_EENS1I_18SharedLoadIteratorINS1P_18CompactedThreadMapEfLi4EEENS1H_6thread17LinearCombinationIfLi1EffLNS25_9ScaleType4KindE0ELS1B_2EfEENSB_ILi0ELi17EEELi1ELi1EEENS4_37GemmBatchedIdentityThreadblockSwizzleEEEEEvNT_6ParamsE)
        .other          _ZN7cutlass6KernelINS_4gemm6kernel9GemmArrayINS1_11threadblock12MmaPipelinedINS1_9GemmShapeILi128ELi128ELi8EEENS_9transform11threadblock22PredicatedTileIteratorINS_11MatrixShapeILi128ELi8EEEfNS_6layout8RowMajorELi1ENS8_30PitchLinearStripminedThreadMapINS_16PitchLinearShapeILi8ELi128EEELi256ELi1EEELi1ELb0ENSD_9NoPermuteEEENS9_19RegularTileIteratorISC_fNSD_11ColumnMajorELi1ENS8_33TransposePitchLinearThreadMapSimtISI_EELi4EEENSA_INSB_ILi8ELi128EEEfSE_Li0ENSF_INSG_ILi128ELi8EEELi256ELi1EEELi1ELb0ESJ_EENSL_ISQ_fSE_Li0ESS_Li4EEEfSE_NS4_9MmaPolicyINS1_4warp7MmaSimtINS6_ILi32ELi64ELi8EEEfSM_fSE_fSE_NSW_13MmaSimtPolicyINSB_ILi4ELi8EEENSD_19RowMajorInterleavedILi2EEENS6_ILi4ELi4ELi1EEEEELi1ELNS_16ComplexTransformE0ELS15_0EbEENSB_ILi4ELi0EEENSB_ILi0ELi0EEELi1EEENS_21NumericArrayConverterIffLi4ELNS_15FloatRoundStyleE2ENS8_6thread14UnaryTransform8IdentityEEES1F_bEENS_8epilogue11threadblock8EpilogueIS7_S16_Li1ENS1I_22PredicatedTileIteratorINS1I_26OutputTileOptimalThreadMapINS1I_15OutputTileShapeILi128ELi1ELi4ELi4ELi1EEENS1M_ILi1ELi4ELi2ELi1ELi8EEELi256ELi1ELi32EEEfLb0ESJ_Lb0EEENS1H_4warp20FragmentIteratorSimtISY_NS1_6thread3MmaINS6_ILi8ELi8ELi1EEEfSM_fSE_fSE_NS_4arch13OpMultiplyAddEbEESE_S14_EENS1R_16TileIteratorSimtISY_S1Y_fSE_S14_EENS1I_18SharedLoadIteratorINS1P_18CompactedThreadMapEfLi4EEENS1H_6thread17LinearCombinationIfLi1EffLNS25_9ScaleType4KindE0ELS1B_2EfEENSB_ILi0ELi17EEELi1ELi1EEENS4_37GemmBatchedIdentityThreadblockSwizzleEEEEEvNT_6ParamsE,@"STO_CUDA_ENTRY STV_DEFAULT"
_ZN7cutlass6KernelINS_4gemm6kernel9GemmArrayINS1_11threadblock12MmaPipelinedINS1_9GemmShapeILi128ELi128ELi8EEENS_9transform11threadblock22PredicatedTileIteratorINS_11MatrixShapeILi128ELi8EEEfNS_6layout8RowMajorELi1ENS8_30PitchLinearStripminedThreadMapINS_16PitchLinearShapeILi8ELi128EEELi256ELi1EEELi1ELb0ENSD_9NoPermuteEEENS9_19RegularTileIteratorISC_fNSD_11ColumnMajorELi1ENS8_33TransposePitchLinearThreadMapSimtISI_EELi4EEENSA_INSB_ILi8ELi128EEEfSE_Li0ENSF_INSG_ILi128ELi8EEELi256ELi1EEELi1ELb0ESJ_EENSL_ISQ_fSE_Li0ESS_Li4EEEfSE_NS4_9MmaPolicyINS1_4warp7MmaSimtINS6_ILi32ELi64ELi8EEEfSM_fSE_fSE_NSW_13MmaSimtPolicyINSB_ILi4ELi8EEENSD_19RowMajorInterleavedILi2EEENS6_ILi4ELi4ELi1EEEEELi1ELNS_16ComplexTransformE0ELS15_0EbEENSB_ILi4ELi0EEENSB_ILi0ELi0EEELi1EEENS_21NumericArrayConverterIffLi4ELNS_15FloatRoundStyleE2ENS8_6thread14UnaryTransform8IdentityEEES1F_bEENS_8epilogue11threadblock8EpilogueIS7_S16_Li1ENS1I_22PredicatedTileIteratorINS1I_26OutputTileOptimalThreadMapINS1I_15OutputTileShapeILi128ELi1ELi4ELi4ELi1EEENS1M_ILi1ELi4ELi2ELi1ELi8EEELi256ELi1ELi32EEEfLb0ESJ_Lb0EEENS1H_4warp20FragmentIteratorSimtISY_NS1_6thread3MmaINS6_ILi8ELi8ELi1EEEfSM_fSE_fSE_NS_4arch13OpMultiplyAddEbEESE_S14_EENS1R_16TileIteratorSimtISY_S1Y_fSE_S14_EENS1I_18SharedLoadIteratorINS1P_18CompactedThreadMapEfLi4EEENS1H_6thread17LinearCombinationIfLi1EffLNS25_9ScaleType4KindE0ELS1B_2EfEENSB_ILi0ELi17EEELi1ELi1EEENS4_37GemmBatchedIdentityThreadblockSwizzleEEEEEvNT_6ParamsE:
        /* <DEDUP_REMOVED lines=31> */
[----:B------:R-:W-:Y:S01]  /*01f0*/  ULDC.64 UR30, c[0x0][0x250] ;  /* 0x00009400001e7ab9 */ /* 0x000fe20000000a00 */
[----:B------:R-:W-:Y:S01]  /*0200*/  ULDC.64 UR28, c[0x0][0x278] ;  /* 0x00009e00001c7ab9 */ /* 0x000fe20000000a00 */
[----:B------:R-:W-:Y:S01]  /*0210*/  ULDC UR20, c[0x0][0x344] ;  /* 0x0000d10000147ab9 */ /* 0x000fe20000000800 */
[----:B------:R-:W-:Y:S01]  /*0220*/  ULDC UR19, c[0x0][0x318] ;  /* 0x0000c60000137ab9 */ /* 0x000fe20000000800 */
[----:B------:R-:W-:Y:S01]  /*0230*/  ULDC UR18, c[0x0][0x31c] ;  /* 0x0000c70000127ab9 */ /* 0x000fe20000000800 */
        /* <DEDUP_REMOVED lines=26> */
.L_x_26:
[----:B------:R-:W-:Y:S01]  /*03e0*/  UIMAD.WIDE UR4, UR26, 0x8, UR30 ;  /* 0x000000081a0478a5 */ /* 0x000fe2000f8e021e */
[----:B0-----:R-:W0:Y:S05]  /*03f0*/  LDC R0, c[0x0][0x228] ;  /* 0x00008a00ff007b82 */ /* 0x001e2a0000000800 */
[----:B------:R-:W-:Y:S02]  /*0400*/  IMAD.U32 R18, RZ, RZ, UR4 ;  /* 0x00000004ff127e24 */ /* 0x000fe4000f8e00ff */
[----:B------:R-:W-:Y:S01]  /*0410*/  IMAD.U32 R19, RZ, RZ, UR5 ;  /* 0x00000005ff137e24 */ /* 0x000fe2000f8e00ff */
[----:B-1----:R-:W1:Y:S05]  /*0420*/  LDC R22, c[0x0][0x218] ;  /* 0x00008600ff167b82 */ /* 0x002e6a0000000800 */
[----:B------:R-:W2:Y:S01]  /*0430*/  LDG.E.64 R18, desc[UR32][R18.64] ;  /* 0x0000002012127981 */ /* 0x000ea2000c1e1b00 */
[----:B------:R-:W-:-:S02]  /*0440*/  UIMAD.WIDE UR4, UR26, 0x8, UR28 ;  /* 0x000000081a0478a5 */ /* 0x000fc4000f8e021c */
[----:B------:R-:W3:Y:S04]  /*0450*/  LDC.64 R4, c[0x0][0x238] ;  /* 0x00008e00ff047b82 */ /* 0x000ee80000000a00 */
[----:B------:R-:W-:Y:S02]  /*0460*/  IMAD.U32 R12, RZ, RZ, UR4 ;  /* 0x00000004ff0c7e24 */ /* 0x000fe4000f8e00ff */
[----:B------:R-:W-:-:S06]  /*0470*/  IMAD.U32 R13, RZ, RZ, UR5 ;  /* 0x00000005ff0d7e24 */ /* 0x000fcc000f8e00ff */
[----:B------:R-:W4:Y:S01]  /*0480*/  LDG.E.64 R12, desc[UR32][R12.64] ;  /* 0x000000200c0c7981 */ /* 0x000f22000c1e1b00 */
[-C--:B0-----:R-:W-:Y:S01]  /*0490*/  SHF.R.S32.HI R21, RZ, R0.reuse, R103 ;  /* 0x00000000ff157219 */ /* 0x081fe20000011467 */
[----:B------:R-:W-:Y:S01]  /*04a0*/  IMAD.MOV.U32 R28, RZ, RZ, -0x1 ;  /* 0xffffffffff1c7424 */ /* 0x000fe200078e00ff */
[----:B------:R-:W-:Y:S02]  /*04b0*/  SHF.R.S32.HI R119, RZ, 0x1f, R118 ;  /* 0x0000001fff777819 */ /* 0x000fe40000011476 */
[----:B------:R-:W-:Y:S02]  /*04c0*/  CS2R R10, SRZ ;  /* 0x00000000000a7805 */ /* 0x000fe4000001ff00 */
[----:B-1----:R-:W-:Y:S01]  /*04d0*/  SHF.R.S32.HI R16, RZ, 0x1f, R22 ;  /* 0x0000001fff107819 */ /* 0x002fe20000011416 */
[----:B------:R-:W-:Y:S01]  /*04e0*/  IMAD R21, R21, 0x80, R117 ;  /* 0x0000008015157824 */ /* 0x000fe200078e0275 */
[----:B------:R-:W-:Y:S01]  /*04f0*/  SHF.L.U32 R28, R28, R0, RZ ;  /* 0x000000001c1c7219 */ /* 0x000fe200000006ff */
[----:B------:R-:W-:Y:S01]  /*0500*/  IMAD.MOV.U32 R15, RZ, RZ, RZ ;  /* 0x000000ffff0f7224 */ /* 0x000fe200078e00ff */
[----:B------:R-:W-:Y:S01]  /*0510*/  LEA.HI R16, R16, R22, RZ, 0x3 ;  /* 0x0000001610107211 */ /* 0x000fe200078f18ff */
[----:B------:R-:W-:Y:S01]  /*0520*/  IMAD.WIDE.U32 R2, R21, UR14, R118 ;  /* 0x0000000e15027c25 */ /* 0x000fe2000f8e0076 */
[----:B------:R-:W-:-:S02]  /*0530*/  SHF.R.S32.HI R17, RZ, 0x1f, R21 ;  /* 0x0000001fff117819 */ /* 0x000fc40000011415 */
[----:B------:R-:W-:Y:S01]  /*0540*/  LOP3.LUT R16, R16, 0xfffffff8, RZ, 0xc0, !PT ;  /* 0xfffffff810107812 */ /* 0x000fe200078ec0ff */
[C---:B------:R-:W-:Y:S01]  /*0550*/  VIADD R0, R21.reuse, 0x20 ;  /* 0x0000002015007836 */ /* 0x040fe20000000000 */
[----:B------:R-:W-:Y:S01]  /*0560*/  ISETP.GE.AND P1, PT, R21, UR16, PT ;  /* 0x0000001015007c0c */ /* 0x000fe2000bf26270 */
[----:B------:R-:W-:Y:S01]  /*0570*/  IMAD R17, R17, UR14, RZ ;  /* 0x0000000e11117c24 */ /* 0x000fe2000f8e02ff */
[----:B------:R-:W-:Y:S01]  /*0580*/  LOP3.LUT R28, R103, R28, RZ, 0x30, !PT ;  /* 0x0000001c671c7212 */ /* 0x000fe200078e30ff */
[----:B------:R-:W-:Y:S01]  /*0590*/  IMAD.IADD R16, R22, 0x1, -R16 ;  /* 0x0000000116107824 */ /* 0x000fe200078e0a10 */
[----:B------:R-:W-:Y:S01]  /*05a0*/  ISETP.GE.AND P6, PT, R0, UR16, PT ;  /* 0x0000001000007c0c */ /* 0x000fe2000bfc6270 */
[----:B------:R-:W-:Y:S02]  /*05b0*/  IMAD R17, R21, UR15, R17 ;  /* 0x0000000f15117c24 */ /* 0x000fe4000f8e0211 */
[----:B------:R-:W-:Y:S01]  /*05c0*/  IMAD.SHL.U32 R23, R2, 0x4, RZ ;  /* 0x0000000402177824 */ /* 0x000fe200078e00ff */
[----:B------:R-:W-:Y:S01]  /*05d0*/  ISETP.NE.AND P0, PT, R16, RZ, PT ;  /* 0x000000ff1000720c */ /* 0x000fe20003f05270 */
[----:B------:R-:W-:-:S02]  /*05e0*/  IMAD.IADD R17, R3, 0x1, R17 ;  /* 0x0000000103117824 */ /* 0x000fc400078e0211 */
[C---:B------:R-:W-:Y:S01]  /*05f0*/  VIADD R0, R21.reuse, 0x40 ;  /* 0x0000004015007836 */ /* 0x040fe20000000000 */
[----:B------:R-:W-:Y:S01]  /*0600*/  SEL R16, R16, 0x8, P0 ;  /* 0x0000000810107807 */ /* 0x000fe20000000000 */
[----:B------:R-:W-:Y:S01]  /*0610*/  VIADD R26, R21, 0x60 ;  /* 0x00000060151a7836 */ /* 0x000fe20000000000 */
[----:B------:R-:W-:Y:S02]  /*0620*/  SHF.L.U64.HI R17, R2, 0x2, R17 ;  /* 0x0000000202117819 */ /* 0x000fe40000010211 */
[----:B------:R-:W-:Y:S01]  /*0630*/  VIMNMX R22, R16, R22, PT ;  /* 0x0000001610167248 */ /* 0x000fe20003fe0100 */
[----:B------:R-:W-:Y:S01]  /*0640*/  VIADD R28, R28, UR27 ;  /* 0x0000001b1c1c7c36 */ /* 0x000fe20008000000 */
[----:B------:R-:W-:Y:S02]  /*0650*/  ISETP.GE.AND P5, PT, R0, UR16, PT ;  /* 0x0000001000007c0c */ /* 0x000fe4000bfa6270 */
[CC--:B------:R-:W-:Y:S02]  /*0660*/  ISETP.LT.AND P2, PT, R118.reuse, R22.reuse, !P1 ;  /* 0x000000167600720c */ /* 0x0c0fe40004f41270 */
[----:B------:R-:W-:Y:S01]  /*0670*/  ISETP.LT.AND P1, PT, R118, R22, !P6 ;  /* 0x000000167600720c */ /* 0x000fe20007721270 */
[----:B------:R-:W-:Y:S01]  /*0680*/  IMAD R28, R28, 0x80, R116 ;  /* 0x000000801c1c7824 */ /* 0x000fe200078e0274 */
[----:B------:R-:W-:-:S02]  /*0690*/  SHF.R.S32.HI R14, RZ, 0x1f, R115 ;  /* 0x0000001fff0e7819 */ /* 0x000fc40000011473 */
[----:B------:R-:W-:Y:S02]  /*06a0*/  ISETP.GE.AND P3, PT, R26, UR16, PT ;  /* 0x000000101a007c0c */ /* 0x000fe4000bf66270 */
[----:B------:R-:W-:Y:S01]  /*06b0*/  SHF.R.S32.HI R29, RZ, 0x1f, R28 ;  /* 0x0000001fff1d7819 */ /* 0x000fe2000001141c */
[----:B------:R-:W-:Y:S01]  /*06c0*/  IMAD R14, R14, UR12, RZ ;  /* 0x0000000c0e0e7c24 */ /* 0x000fe2000f8e02ff */
[----:B------:R-:W-:-:S03]  /*06d0*/  ISETP.LT.AND P3, PT, R118, R22, !P3 ;  /* 0x000000167600720c */ /* 0x000fc60005f61270 */
[C---:B------:R-:W-:Y:S02]  /*06e0*/  IMAD R14, R115.reuse, UR13, R14 ;  /* 0x0000000d730e7c24 */ /* 0x040fe4000f8e020e */
[----:B------:R-:W-:-:S04]  /*06f0*/  IMAD.WIDE.U32 R8, R115, UR12, R28 ;  /* 0x0000000c73087c25 */ /* 0x000fc8000f8e001c */
[----:B------:R-:W-:Y:S02]  /*0700*/  IMAD.IADD R14, R9, 0x1, R14 ;  /* 0x00000001090e7824 */ /* 0x000fe400078e020e */
[----:B------:R-:W-:Y:S02]  /*0710*/  IMAD.MOV.U32 R9, RZ, RZ, RZ ;  /* 0x000000ffff097224 */ /* 0x000fe400078e00ff */
[C---:B------:R-:W-:Y:S01]  /*0720*/  IMAD.SHL.U32 R20, R8.reuse, 0x4, RZ ;  /* 0x0000000408147824 */ /* 0x040fe200078e00ff */
[----:B------:R-:W-:Y:S01]  /*0730*/  SHF.L.U64.HI R14, R8, 0x2, R14 ;  /* 0x00000002080e7819 */ /* 0x000fe2000001020e */
[----:B------:R-:W-:Y:S02]  /*0740*/  VIADD R0, R115, 0x2 ;  /* 0x0000000273007836 */ /* 0x000fe40000000000 */
[----:B------:R-:W-:Y:S01]  /*0750*/  IMAD.MOV.U32 R8, RZ, RZ, RZ ;  /* 0x000000ffff087224 */ /* 0x000fe200078e00ff */
[----:B--2---:R-:W-:-:S05]  /*0760*/  IADD3 R2, P0, R18, R23, RZ ;  /* 0x0000001712027210 */ /* 0x004fca0007f1e0ff */
[----:B------:R-:W-:Y:S01]  /*0770*/  IMAD.X R3, R19, 0x1, R17, P0 ;  /* 0x0000000113037824 */ /* 0x000fe200000e0611 */
[----:B---3--:R-:W-:-:S04]  /*0780*/  IADD3 R6, P0, R2, R4, RZ ;  /* 0x0000000402067210 */ /* 0x008fc80007f1e0ff */
[----:B------:R0:W2:Y:S01]  /*0790*/  @P2 LDG.E.LTC128B R15, desc[UR32][R2.64] ;  /* 0x00000020020f2981 */ /* 0x0000a2000c1e1920 */
[----:B------:R-:W-:Y:S01]  /*07a0*/  IMAD.X R7, R3, 0x1, R5, P0 ;  /* 0x0000000103077824 */ /* 0x000fe200000e0605 */
[----:B------:R-:W-:-:S04]  /*07b0*/  IADD3 R24, P0, R6, R4, RZ ;  /* 0x0000000406187210 */ /* 0x000fc80007f1e0ff */
[----:B------:R1:W3:Y:S01]  /*07c0*/  @P1 LDG.E.LTC128B R11, desc[UR32][R6.64] ;  /* 0x00000020060b1981 */ /* 0x0002e2000c1e1920 */
[----:B------:R-:W-:Y:S01]  /*07d0*/  ISETP.LT.AND P1, PT, R118, R22, !P5 ;  /* 0x000000167600720c */ /* 0x000fe20006f21270 */
[----:B------:R-:W-:-:S12]  /*07e0*/  IMAD.X R25, R7, 0x1, R5, P0 ;  /* 0x0000000107197824 */ /* 0x000fd800000e0605 */
[----:B------:R-:W5:Y:S01]  /*07f0*/  @P1 LDG.E.LTC128B R10, desc[UR32][R24.64] ;  /* 0x00000020180a1981 */ /* 0x000f62000c1e1920 */
[----:B0-----:R-:W0:Y:S01]  /*0800*/  LDC.64 R2, c[0x0][0x260] ;  /* 0x00009800ff027b82 */ /* 0x001e220000000a00 */
[----:B------:R-:W-:Y:S02]  /*0810*/  ISETP.GE.AND P1, PT, R28, UR17, PT ;  /* 0x000000111c007c0c */ /* 0x000fe4000bf26270 */
[----:B-1----:R-:W-:-:S05]  /*0820*/  IADD3 R6, P0, R24, R4, RZ ;  /* 0x0000000418067210 */ /* 0x002fca0007f1e0ff */
[----:B------:R-:W-:Y:S01]  /*0830*/  IMAD.X R7, R25, 0x1, R5, P0 ;  /* 0x0000000119077824 */ /* 0x000fe200000e0605 */
[----:B------:R-:W-:-:S04]  /*0840*/  ISETP.LT.AND P2, PT, R115, R22, !P1 ;  /* 0x000000167300720c */ /* 0x000fc80004f41270 */
[----:B------:R4:W5:Y:S01]  /*0850*/  @P3 LDG.E.LTC128B R9, desc[UR32][R6.64] ;  /* 0x0000002006093981 */ /* 0x000962000c1e1920 */
[----:B------:R-:W-:Y:S01]  /*0860*/  ISETP.LT.AND P4, PT, R0, R22, !P1 ;  /* 0x000000160000720c */ /* 0x000fe20004f81270 */
[----:B------:R-:W-:-:S05]  /*0870*/  VIADD R0, R115, 0x4 ;  /* 0x0000000473007836 */ /* 0x000fca0000000000 */
[----:B------:R-:W-:Y:S02]  /*0880*/  ISETP.LT.AND P3, PT, R0, R22, !P1 ;  /* 0x000000160000720c */ /* 0x000fe40004f61270 */
[----:B----4-:R-:W-:-:S05]  /*0890*/  IADD3 R6, P0, R12, R20, RZ ;  /* 0x000000140c067210 */ /* 0x010fca0007f1e0ff */
[----:B------:R-:W-:Y:S01]  /*08a0*/  IMAD.X R7, R13, 0x1, R14, P0 ;  /* 0x000000010d077824 */ /* 0x000fe200000e060e */
[----:B0-----:R-:W-:-:S04]  /*08b0*/  IADD3 R24, P0, R6, R2, RZ ;  /* 0x0000000206187210 */ /* 0x001fc80007f1e0ff */
[----:B------:R0:W4:Y:S01]  /*08c0*/  @P2 LDG.E.LTC128B R8, desc[UR32][R6.64] ;  /* 0x0000002006082981 */ /* 0x000122000c1e1920 */
[----:B------:R-:W-:Y:S02]  /*08d0*/  IMAD.X R25, R7, 0x1, R3, P0 ;  /* 0x0000000107197824 */ /* 0x000fe400000e0603 */
[----:B------:R-:W-:-:S05]  /*08e0*/  VIADD R0, R115, 0x6 ;  /* 0x0000000673007836 */ /* 0x000fca0000000000 */
[----:B------:R-:W-:Y:S02]  /*08f0*/  ISETP.LT.AND P2, PT, R0, R22, !P1 ;  /* 0x000000160000720c */ /* 0x000fe40004f41270 */
[----:B0-----:R-:W-:-:S06]  /*0900*/  CS2R R6, SRZ ;  /* 0x0000000000067805 */ /* 0x001fcc000001ff00 */
[----:B------:R0:W4:Y:S01]  /*0910*/  @P4 LDG.E.LTC128B R7, desc[UR32][R24.64] ;  /* 0x0000002018074981 */ /* 0x000122000c1e1920 */
[----:B------:R-:W-:Y:S01]  /*0920*/  IMAD.MOV.U32 R0, RZ, RZ, RZ ;  /* 0x000000ffff007224 */ /* 0x000fe200078e00ff */
[----:B0-----:R-:W-:-:S05]  /*0930*/  IADD3 R24, P0, R24, R2, RZ ;  /* 0x0000000218187210 */ /* 0x001fca0007f1e0ff */
[----:B------:R-:W-:-:S05]  /*0940*/  IMAD.X R25, R25, 0x1, R3, P0 ;  /* 0x0000000119197824 */ /* 0x000fca00000e0603 */
[----:B------:R0:W4:Y:S02]  /*0950*/  @P3 LDG.E.LTC128B R6, desc[UR32][R24.64] ;  /* 0x0000002018063981 */ /* 0x000124000c1e1920 */
[----:B0-----:R-:W-:-:S05]  /*0960*/  IADD3 R24, P0, R24, R2, RZ ;  /* 0x0000000218187210 */ /* 0x001fca0007f1e0ff */
[----:B------:R-:W-:-:S05]  /*0970*/  IMAD.X R25, R25, 0x1, R3, P0 ;  /* 0x0000000119197824 */ /* 0x000fca00000e0603 */
[----:B------:R0:W4:Y:S01]  /*0980*/  @P2 LDG.E.LTC128B R0, desc[UR32][R24.64] ;  /* 0x0000002018002981 */ /* 0x000122000c1e1920 */
[----:B------:R-:W-:-:S06]  /*0990*/  SHF.R.U32.HI R22, RZ, 0x5, R102 ;  /* 0x00000005ff167819 */ /* 0x000fcc0000011666 */
[----:B------:R-:W1:Y:S01]  /*09a0*/  SHFL.IDX PT, R22, R22, RZ, 0x1f ;  /* 0x00001fff16167589 */ /* 0x000e6200000e0000 */
[----:B------:R-:W-:Y:S01]  /*09b0*/  IMAD.U32 R28, RZ, RZ, UR25 ;  /* 0x00000019ff1c7e24 */ /* 0x000fe2000f8e00ff */
[----:B------:R-:W-:Y:S02]  /*09c0*/  ISETP.GE.AND P4, PT, R21, UR16, PT ;  /* 0x0000001015007c0c */ /* 0x000fe4000bf86270 */
[----:B------:R-:W-:-:S05]  /*09d0*/  SEL R21, RZ, 0xffffffff, P1 ;  /* 0xffffffffff157807 */ /* 0x000fca0000800000 */
[----:B------:R-:W-:Y:S01]  /*09e0*/  IMAD.SHL.U32 R21, R21, 0x2, RZ ;  /* 0x0000000215157824 */ /* 0x000fe200078e00ff */
[----:B-1----:R-:W-:Y:S01]  /*09f0*/  R2UR UR5, R22 ;  /* 0x00000000160572ca */ /* 0x002fe200000e0000 */
[----:B------:R-:W-:-:S05]  /*0a00*/  IMAD.SHL.U32 R22, R102, 0x8, RZ ;  /* 0x0000000866167824 */ /* 0x000fca00078e00ff */
[----:B------:R-:W-:-:S04]  /*0a10*/  LOP3.LUT R22, R22, 0x70, RZ, 0xc0, !PT ;  /* 0x0000007016167812 */ /* 0x000fc800078ec0ff */
[----:B------:R-:W-:Y:S02]  /*0a20*/  IADD3 R28, R22, 0x2100, R28 ;  /* 0x00002100161c7810 */ /* 0x000fe40007ffe01c */
[----:B------:R-:W-:Y:S02]  /*0a30*/  SEL R22, RZ, 0xffffffff, P6 ;  /* 0xffffffffff167807 */ /* 0x000fe40003000000 */
[----:B0-----:R-:W-:Y:S02]  /*0a40*/  SEL R24, RZ, 0x1, P1 ;  /* 0x00000001ff187807 */ /* 0x001fe40000800000 */
[----:B------:R-:W-:Y:S01]  /*0a50*/  SEL R25, RZ, 0x1, P4 ;  /* 0x00000001ff197807 */ /* 0x000fe20002000000 */
[----:B------:R-:W-:Y:S01]  /*0a60*/  IMAD.SHL.U32 R22, R22, 0x2, RZ ;  /* 0x0000000216167824 */ /* 0x000fe200078e00ff */
[----:B------:R-:W-:Y:S02]  /*0a70*/  ISETP.GE.AND P4, PT, R26, UR16, PT ;  /* 0x000000101a007c0c */ /* 0x000fe4000bf86270 */
[----:B------:R-:W-:-:S02]  /*0a80*/  LOP3.LUT R24, R21, 0x2, R24, 0xe2, !PT ;  /* 0x0000000215187812 */ /* 0x000fc400078ee218 */
[-C--:B------:R-:W-:Y:S02]  /*0a90*/  IADD3 R21, P3, R23, R4.reuse, RZ ;  /* 0x0000000417157210 */ /* 0x080fe40007f7e0ff */
[----:B------:R-:W-:Y:S02]  /*0aa0*/  LOP3.LUT R22, R22, 0x2, R25, 0xe2, !PT ;  /* 0x0000000216167812 */ /* 0x000fe400078ee219 */
[----:B------:R-:W-:Y:S02]  /*0ab0*/  SEL R113, RZ, 0x4, P5 ;  /* 0x00000004ff717807 */ /* 0x000fe40002800000 */
[----:B------:R-:W-:Y:S02]  /*0ac0*/  SEL R25, RZ, 0x8, P4 ;  /* 0x00000008ff197807 */ /* 0x000fe40002000000 */
[----:B------:R-:W-:Y:S01]  /*0ad0*/  IADD3 R21, P2, R21, R4, RZ ;  /* 0x0000000415157210 */ /* 0x000fe20007f5e0ff */
[----:B------:R-:W-:Y:S01]  /*0ae0*/  USHF.R.S32.HI UR10, URZ, 0x1f, UR5 ;  /* 0x0000001f3f0a7899 */ /* 0x000fe20008011405 */
[----:B------:R-:W-:-:S02]  /*0af0*/  IADD3 R20, P4, R20, R2, RZ ;  /* 0x0000000214147210 */ /* 0x000fc40007f9e0ff */
[----:B------:R-:W-:Y:S02]  /*0b00*/  SEL R23, RZ, 0x4, P1 ;  /* 0x00000004ff177807 */ /* 0x000fe40000800000 */
[----:B------:R-:W-:Y:S02]  /*0b10*/  SEL R112, RZ, 0x8, P1 ;  /* 0x00000008ff707807 */ /* 0x000fe40000800000 */
[----:B------:R-:W-:Y:S02]  /*0b20*/  LOP3.LUT R113, R25, R113, R22, 0xfe, !PT ;  /* 0x0000007119717212 */ /* 0x000fe400078efe16 */
[----:B------:R-:W-:Y:S02]  /*0b30*/  IADD3 R22, P1, P0, R4, UR22, R21 ;  /* 0x0000001604167c10 */ /* 0x000fe4000f83e015 */
[----:B------:R-:W-:Y:S01]  /*0b40*/  IADD3.X R4, R5, R17, R5, P2, P3 ;  /* 0x0000001105047210 */ /* 0x000fe200017e6405 */
[----:B------:R-:W-:Y:S01]  /*0b50*/  ULEA.HI UR10, UR10, UR5, URZ, 0x3 ;  /* 0x000000050a0a7291 */ /* 0x000fe2000f8f183f */
[----:B------:R-:W-:-:S02]  /*0b60*/  IADD3 R20, P2, R20, R2, RZ ;  /* 0x0000000214147210 */ /* 0x000fc40007f5e0ff */
[----:B------:R-:W-:Y:S02]  /*0b70*/  LOP3.LUT R112, R112, R23, R24, 0xfe, !PT ;  /* 0x0000001770707212 */ /* 0x000fe400078efe18 */
[----:B------:R-:W-:Y:S01]  /*0b80*/  IADD3.X R23, R5, UR21, R4, P1, P0 ;  /* 0x0000001505177c10 */ /* 0x000fe20008fe0404 */
[----:B------:R-:W-:Y:S01]  /*0b90*/  ULOP3.LUT UR4, UR10, 0xfffffff8, URZ, 0xc0, !UPT ;  /* 0xfffffff80a047892 */ /* 0x000fe2000f8ec03f */
[----:B------:R-:W-:Y:S02]  /*0ba0*/  IADD3 R4, P1, P0, R2, UR24, R20 ;  /* 0x0000001802047c10 */ /* 0x000fe4000f83e014 */
[----:B------:R-:W0:Y:S01]  /*0bb0*/  LDC R2, c[0x0][0x344] ;  /* 0x0000d100ff027b82 */ /* 0x000e220000000800 */
[----:B------:R-:W-:Y:S01]  /*0bc0*/  UIADD3 UR4, UR5, -UR4, URZ ;  /* 0x8000000405047290 */ /* 0x000fe2000fffe03f */
[----:B------:R-:W-:-:S03]  /*0bd0*/  SHF.R.S32.HI R17, RZ, 0x1f, R16 ;  /* 0x0000001fff117819 */ /* 0x000fc60000011410 */
[----:B------:R-:W-:Y:S01]  /*0be0*/  USHF.R.S32.HI UR8, URZ, 0x1f, UR4 ;  /* 0x0000001f3f087899 */ /* 0x000fe20008011404 */
[----:B------:R-:W-:Y:S01]  /*0bf0*/  IMAD.WIDE R20, R16, 0x4, R22 ;  /* 0x0000000410147825 */ /* 0x000fe200078e0216 */
[----:B------:R-:W-:Y:S02]  /*0c00*/  IADD3.X R14, R3, R14, R3, P2, P4 ;  /* 0x0000000e030e7210 */ /* 0x000fe400017e8403 */
[----:B------:R-:W-:Y:S01]  /*0c10*/  ULEA.HI UR8, UR8, UR4, URZ, 0x2 ;  /* 0x0000000408087291 */ /* 0x000fe2000f8f103f */
[----:B------:R-:W-:Y:S01]  /*0c20*/  IMAD R5, R17, UR12, RZ ;  /* 0x0000000c11057c24 */ /* 0x000fe2000f8e02ff */
[----:B------:R-:W-:Y:S02]  /*0c30*/  LOP3.LUT R27, R102, 0x1f, RZ, 0xc0, !PT ;  /* 0x0000001f661b7812 */ /* 0x000fe400078ec0ff */
[----:B------:R-:W-:Y:S01]  /*0c40*/  ULOP3.LUT UR9, UR8, 0xfffffffc, URZ, 0xc0, !UPT ;  /* 0xfffffffc08097892 */ /* 0x000fe2000f8ec03f */
[----:B------:R-:W-:Y:S01]  /*0c50*/  IADD3.X R3, R3, UR23, R14, P1, P0 ;  /* 0x0000001703037c10 */ /* 0x000fe20008fe040e */
[----:B------:R-:W-:Y:S01]  /*0c60*/  IMAD R5, R16, UR13, R5 ;  /* 0x0000000d10057c24 */ /* 0x000fe2000f8e0205 */
[----:B------:R-:W-:Y:S01]  /*0c70*/  IADD3 R120, P1, R18, R20, RZ ;  /* 0x0000001412787210 */ /* 0x000fe20007f3e0ff */
[----:B------:R-:W-:Y:S01]  /*0c80*/  IMAD.WIDE.U32 R16, R16, UR12, RZ ;  /* 0x0000000c10107c25 */ /* 0x000fe2000f8e00ff */
[----:B------:R-:W-:Y:S01]  /*0c90*/  SHF.R.U32.HI R27, RZ, 0x4, R27 ;  /* 0x00000004ff1b7819 */ /* 0x000fe2000001161b */
[----:B------:R-:W-:-:S02]  /*0ca0*/  USHF.R.S32.HI UR10, URZ, 0x3, UR10 ;  /* 0x000000033f0a7899 */ /* 0x000fc4000801140a */
[----:B------:R-:W-:Y:S02]  /*0cb0*/  USHF.R.S32.HI UR8, URZ, 0x2, UR8 ;  /* 0x000000023f087899 */ /* 0x000fe40008011408 */
[----:B------:R-:W-:Y:S01]  /*0cc0*/  UIADD3 UR9, UR4, -UR9, URZ ;  /* 0x8000000904097290 */ /* 0x000fe2000fffe03f */
[----:B------:R-:W-:Y:S01]  /*0cd0*/  IMAD.IADD R5, R17, 0x1, R5 ;  /* 0x0000000111057824 */ /* 0x000fe200078e0205 */
[----:B------:R-:W-:Y:S01]  /*0ce0*/  ULEA UR4, UR10, UR8, 0x4 ;  /* 0x000000080a047291 */ /* 0x000fe2000f8e203f */
[----:B------:R-:W-:Y:S01]  /*0cf0*/  IMAD.X R121, R19, 0x1, R21, P1 ;  /* 0x0000000113797824 */ /* 0x000fe200008e0615 */
[----:B------:R-:W-:Y:S01]  /*0d00*/  UIMAD UR5, UR10, 0x21, UR9 ;  /* 0x000000210a0578a4 */ /* 0x000fe2000f8e0209 */
[----:B------:R-:W-:Y:S01]  /*0d10*/  IMAD.SHL.U32 R27, R27, 0x2, RZ ;  /* 0x000000021b1b7824 */ /* 0x000fe200078e00ff */
[----:B------:R-:W-:Y:S01]  /*0d20*/  LEA R4, P0, R16, R4, 0x2 ;  /* 0x0000000410047211 */ /* 0x000fe200078010ff */
[----:B------:R-:W-:Y:S01]  /*0d30*/  IMAD R110, R118, 0x84, R117 ;  /* 0x00000084766e7824 */ /* 0x000fe200078e0275 */
[----:B0-----:R-:W-:Y:S01]  /*0d40*/  ISETP.GE.AND P1, PT, R2, 0x1, PT ;  /* 0x000000010200780c */ /* 0x001fe20003f26270 */
[----:B------:R-:W-:Y:S01]  /*0d50*/  IMAD R111, R115, 0x80, R116 ;  /* 0x00000080736f7824 */ /* 0x000fe200078e0274 */
[----:B------:R-:W-:Y:S01]  /*0d60*/  USHF.L.U32 UR4, UR4, 0x4, URZ ;  /* 0x0000000404047899 */ /* 0x000fe2000800063f */
[----:B------:R-:W-:Y:S01]  /*0d70*/  LEA.HI.X R3, R16, R3, R5, 0x2, P0 ;  /* 0x0000000310037211 */ /* 0x000fe200000f1405 */
[----:B------:R-:W-:Y:S01]  /*0d80*/  USHF.L.U32 UR5, UR5, 0x3, URZ ;  /* 0x0000000305057899 */ /* 0x000fe2000800063f */
[----:B------:R-:W-:-:S02]  /*0d90*/  LOP3.LUT R27, R27, 0xfffffffe, R102, 0xe2, !PT ;  /* 0xfffffffe1b1b7812 */ /* 0x000fc400078ee266 */
[----:B------:R-:W-:Y:S02]  /*0da0*/  LEA R110, R110, UR25, 0x2 ;  /* 0x000000196e6e7c11 */ /* 0x000fe4000f8e10ff */
[----:B------:R-:W-:Y:S02]  /*0db0*/  IADD3 R122, P0, R12, R4, RZ ;  /* 0x000000040c7a7210 */ /* 0x000fe40007f1e0ff */
[----:B------:R-:W-:Y:S01]  /*0dc0*/  LEA R111, R111, UR25, 0x2 ;  /* 0x000000196f6f7c11 */ /* 0x000fe2000f8e10ff */
[----:B------:R-:W-:Y:S01]  /*0dd0*/  IMAD.U32 R80, RZ, RZ, UR4 ;  /* 0x00000004ff507e24 */ /* 0x000fe2000f8e00ff */
[----:B------:R-:W-:Y:S01]  /*0de0*/  LEA R27, R27, UR25, 0x4 ;  /* 0x000000191b1b7c11 */ /* 0x000fe2000f8e20ff */
[----:B------:R-:W-:Y:S01]  /*0df0*/  IMAD.U32 R76, RZ, RZ, UR5 ;  /* 0x00000005ff4c7e24 */ /* 0x000fe2000f8e00ff */
[----:B--2---:R0:W-:Y:S01]  /*0e00*/  STS [R110], R15 ;  /* 0x0000000f6e007388 */ /* 0x0041e20000000800 */
[----:B------:R-:W-:Y:S01]  /*0e10*/  IMAD.X R123, R13, 0x1, R3, P0 ;  /* 0x000000010d7b7824 */ /* 0x000fe200000e0603 */
[----:B------:R-:W-:-:S02]  /*0e20*/  ISETP.GT.AND P0, PT, R2, 0x1, PT ;  /* 0x000000010200780c */ /* 0x000fc40003f04270 */
[----:B---3--:R-:W-:Y:S01]  /*0e30*/  STS [R110+0x80], R11 ;  /* 0x0000800b6e007388 */ /* 0x008fe20000000800 */
[----:B------:R-:W-:Y:S01]  /*0e40*/  USHF.R.S32.HI UR11, URZ, 0x1f, UR26 ;  /* 0x0000001f3f0b7899 */ /* 0x000fe2000801141a */
[----:B------:R-:W-:Y:S01]  /*0e50*/  IMAD R80, R80, 0x10, R28 ;  /* 0x0000001050507824 */ /* 0x000fe200078e021c */
[----:B------:R-:W-:Y:S01]  /*0e60*/  CS2R R18, SRZ ;  /* 0x0000000000127805 */ /* 0x000fe2000001ff00 */
[----:B------:R-:W-:Y:S01]  /*0e70*/  IMAD R76, R76, 0x10, R27 ;  /* 0x000000104c4c7824 */ /* 0x000fe200078e021b */
[----:B------:R-:W-:Y:S01]  /*0e80*/  CS2R R46, SRZ ;  /* 0x00000000002e7805 */ /* 0x000fe2000001ff00 */
[----:B-----5:R1:W-:Y:S01]  /*0e90*/  STS [R110+0x100], R10 ;  /* 0x0001000a6e007388 */ /* 0x0203e20000000800 */
[----:B------:R-:W-:Y:S01]  /*0ea0*/  IMAD.MOV.U32 R14, RZ, RZ, RZ ;  /* 0x000000ffff0e7224 */ /* 0x000fe200078e00ff */
        /* <DEDUP_REMOVED lines=8> */
[----:B------:R-:W-:Y:S01]  /*0f30*/  CS2R R42, SRZ ;  /* 0x00000000002a7805 */ /* 0x000fe2000001ff00 */
[----:B0-----:R-:W-:Y:S01]  /*0f40*/  IMAD.MOV.U32 R15, RZ, RZ, RZ ;  /* 0x000000ffff0f7224 */ /* 0x001fe200078e00ff */
[----:B------:R-:W-:Y:S02]  /*0f50*/  CS2R R54, SRZ ;  /* 0x0000000000367805 */ /* 0x000fe4000001ff00 */
[----:B------:R-:W-:Y:S02]  /*0f60*/  CS2R R24, SRZ ;  /* 0x0000000000187805 */ /* 0x000fe4000001ff00 */
[----:B------:R-:W-:Y:S02]  /*0f70*/  CS2R R40, SRZ ;  /* 0x0000000000287805 */ /* 0x000fe4000001ff00 */
[----:B------:R-:W-:Y:S02]  /*0f80*/  CS2R R56, SRZ ;  /* 0x0000000000387805 */ /* 0x000fe4000001ff00 */
[----:B------:R-:W-:Y:S01]  /*0f90*/  CS2R R26, SRZ ;  /* 0x00000000001a7805 */ /* 0x000fe2000001ff00 */
[----:B------:R-:W-:Y:S01]  /*0fa0*/  STS [R110+0x180], R9 ;  /* 0x000180096e007388 */ /* 0x000fe20000000800 */
[----:B------:R-:W-:-:S02]  /*0fb0*/  CS2R R38, SRZ ;  /* 0x0000000000267805 */ /* 0x000fc4000001ff00 */
[----:B------:R-:W-:Y:S02]  /*0fc0*/  CS2R R58, SRZ ;  /* 0x00000000003a7805 */ /* 0x000fe4000001ff00 */
[----:B------:R-:W-:Y:S02]  /*0fd0*/  CS2R R4, SRZ ;  /* 0x0000000000047805 */ /* 0x000fe4000001ff00 */
[----:B-1----:R-:W-:Y:S02]  /*0fe0*/  CS2R R10, SRZ ;  /* 0x00000000000a7805 */ /* 0x002fe4000001ff00 */
        /* <DEDUP_REMOVED lines=8> */
[----:B------:R-:W-:Y:S01]  /*1070*/  IMAD.MOV.U32 R64, RZ, RZ, RZ ;  /* 0x000000ffff407224 */ /* 0x000fe200078e00ff */
[----:B------:R-:W-:-:S02]  /*1080*/  SEL R113, R113, RZ, P0 ;  /* 0x000000ff71717207 */ /* 0x000fc40000000000 */
[----:B------:R-:W-:Y:S01]  /*1090*/  SEL R112, R112, RZ, P0 ;  /* 0x000000ff70707207 */ /* 0x000fe20000000000 */
[----:B----4-:R0:W-:Y:S02]  /*10a0*/  STS [R111+0x2100], R8 ;  /* 0x002100086f007388 */ /* 0x0101e40000000800 */
[----:B0-----:R-:W-:Y:S02]  /*10b0*/  CS2R R8, SRZ ;  /* 0x0000000000087805 */ /* 0x001fe4000001ff00 */
[----:B------:R-:W-:Y:S04]  /*10c0*/  STS [R111+0x2500], R7 ;  /* 0x002500076f007388 */ /* 0x000fe80000000800 */
[----:B------:R0:W-:Y:S02]  /*10d0*/  STS [R111+0x2900], R6 ;  /* 0x002900066f007388 */ /* 0x0001e40000000800 */
[----:B0-----:R-:W-:-:S02]  /*10e0*/  CS2R R6, SRZ ;  /* 0x0000000000067805 */ /* 0x001fc4000001ff00 */
[----:B------:R0:W-:Y:S02]  /*10f0*/  STS [R111+0x2d00], R0 ;  /* 0x002d00006f007388 */ /* 0x0001e40000000800 */
[----:B0-----:R-:W-:Y:S01]  /*1100*/  IMAD.MOV.U32 R0, RZ, RZ, RZ ;  /* 0x000000ffff007224 */ /* 0x001fe200078e00ff */
        /* <DEDUP_REMOVED lines=51> */
.L_x_15:
        /* <DEDUP_REMOVED lines=105> */
[----:B------:R-:W-:Y:S01]  /*1ad0*/  LOP3.LUT P1, RZ, R113, 0x1, RZ, 0xc0, !PT ;  /* 0x0000000171ff7812 */ /* 0x000fe2000782c0ff */
[----:B------:R-:W-:Y:S01]  /*1ae0*/  LDS.128 R68, [R65+0x210] ;  /* 0x0002100041447984 */ /* 0x000fe20000000c00 */
[----:B------:R-:W-:Y:S02]  /*1af0*/  LOP3.LUT P0, RZ, R112, 0x1, RZ, 0xc0, !PT ;  /* 0x0000000170ff7812 */ /* 0x000fe4000780c0ff */
        /* <DEDUP_REMOVED lines=16> */
[----:B------:R-:W-:Y:S11]  /*1c00*/  PLOP3.LUT P0, PT, PT, PT, UP1, 0x80, 0x0 ;  /* 0x000000000000781c */ /* 0x000ff60003f0f018 */
[----:B------:R-:W-:Y:S02]  /*1c10*/  @!UPT UIADD3 URZ, URZ, URZ, URZ ;  /* 0x0000003f3f3ff290 */ /* 0x000fe4000fffe03f */
        /* <DEDUP_REMOVED lines=11> */
[----:B------:R-:W-:Y:S02]  /*1cd0*/  SEL R112, R112, RZ, P0 ;  /* 0x000000ff70707207 */ /* 0x000fe40000000000 */
[----:B------:R-:W-:Y:S02]  /*1ce0*/  SEL R113, R113, RZ, P0 ;  /* 0x000000ff71717207 */ /* 0x000fe40000000000 */
        /* <DEDUP_REMOVED lines=490> */
.L_x_14:
        /* <DEDUP_REMOVED lines=12> */
.L_x_16:
        /* <DEDUP_REMOVED lines=8> */
.L_x_18:
[----:B------:R-:W-:Y:S01]  /*3cd0*/  UMOV UR34, UR19 ;  /* 0x0000001300227c82 */ /* 0x000fe20008000000 */
.L_x_17:
        /* <DEDUP_REMOVED lines=12> */
.L_x_19:
        /* <DEDUP_REMOVED lines=8> */
.L_x_21:
[----:B------:R-:W-:-:S05]  /*3e20*/  UMOV UR35, UR18 ;  /* 0x0000001200237c82 */ /* 0x000fca0008000000 */
.L_x_20:
[----:B------:R-:W-:Y:S01]  /*3e30*/  USHF.L.U32 UR36, UR26, 0x3, URZ ;  /* 0x000000031a247899 */ /* 0x000fe2000800063f */
[----:B-1----:R-:W0:Y:S01]  /*3e40*/  LDC R68, c[0x0][0x228] ;  /* 0x00008a00ff447b82 */ /* 0x002e220000000800 */
[----:B------:R-:W-:Y:S01]  /*3e50*/  ULDC.64 UR6, c[0x0][0x2c0] ;  /* 0x0000b00000067ab9 */ /* 0x000fe20000000a00 */
[----:B------:R-:W-:Y:S01]  /*3e60*/  ULDC.64 UR4, c[0x0][0x308] ;  /* 0x0000c20000047ab9 */ /* 0x000fe20000000a00 */
[----:B------:R-:W-:Y:S02]  /*3e70*/  USHF.L.U64.HI UR11, UR26, 0x3, UR11 ;  /* 0x000000031a0b7899 */ /* 0x000fe4000801020b */
[----:B------:R-:W-:Y:S02]  /*3e80*/  UIADD3 UR6, UP1, UR36, UR6, URZ ;  /* 0x0000000624067290 */ /* 0x000fe4000ff3e03f */
[----:B------:R-:W-:Y:S02]  /*3e90*/  UIADD3 UR4, UP0, UR36, UR4, URZ ;  /* 0x0000000424047290 */ /* 0x000fe4000ff1e03f */
[----:B------:R-:W-:-:S02]  /*3ea0*/  UIADD3.X UR7, UR11, UR7, URZ, UP1, !UPT ;  /* 0x000000070b077290 */ /* 0x000fc40008ffe43f */
[----:B------:R-:W-:Y:S01]  /*3eb0*/  UIADD3.X UR5, UR11, UR5, URZ, UP0, !UPT ;  /* 0x000000050b057290 */ /* 0x000fe200087fe43f */
[----:B------:R-:W-:Y:S02]  /*3ec0*/  IMAD.U32 R72, RZ, RZ, UR6 ;  /* 0x00000006ff487e24 */ /* 0x000fe4000f8e00ff */
[----:B------:R-:W-:Y:S02]  /*3ed0*/  IMAD.U32 R70, RZ, RZ, UR4 ;  /* 0x00000004ff467e24 */ /* 0x000fe4000f8e00ff */
[----:B------:R-:W-:Y:S02]  /*3ee0*/  IMAD.U32 R73, RZ, RZ, UR7 ;  /* 0x00000007ff497e24 */ /* 0x000fe4000f8e00ff */
[----:B------:R-:W-:Y:S01]  /*3ef0*/  IMAD.MOV.U32 R67, RZ, RZ, -0x1 ;  /* 0xffffffffff437424 */ /* 0x000fe200078e00ff */
[C---:B------:R-:W-:Y:S01]  /*3f00*/  LOP3.LUT R74, R102.reuse, 0x1f, RZ, 0xc0, !PT ;  /* 0x0000001f664a7812 */ /* 0x040fe200078ec0ff */
[----:B------:R-:W-:Y:S01]  /*3f10*/  IMAD.U32 R71, RZ, RZ, UR5 ;  /* 0x00000005ff477e24 */ /* 0x000fe2000f8e00ff */
[----:B------:R-:W-:Y:S01]  /*3f20*/  ULEA UR9, UR10, UR9, 0x2 ;  /* 0x000000090a097291 */ /* 0x000fe2000f8e103f */
[----:B------:R-:W2:Y:S01]  /*3f30*/  LDG.E.64 R72, desc[UR32][R72.64] ;  /* 0x0000002048487981 */ /* 0x000ea2000c1e1b00 */
[----:B------:R-:W-:Y:S01]  /*3f40*/  IMAD.SHL.U32 R66, R102, 0x2, RZ ;  /* 0x0000000266427824 */ /* 0x000fe200078e00ff */
[-C--:B0-----:R-:W-:Y:S01]  /*3f50*/  SHF.L.U32 R67, R67, R68.reuse, RZ ;  /* 0x0000004443437219 */ /* 0x081fe200000006ff */
[----:B------:R-:W-:Y:S01]  /*3f60*/  IMAD.U32 R65, RZ, RZ, UR8 ;  /* 0x00000008ff417e24 */ /* 0x000fe2000f8e00ff */
[----:B------:R-:W3:Y:S01]  /*3f70*/  LDG.E.64 R70, desc[UR32][R70.64] ;  /* 0x0000002046467981 */ /* 0x000ee2000c1e1b00 */
[----:B------:R-:W-:Y:S01]  /*3f80*/  SHF.R.U32.HI R74, RZ, 0x4, R74 ;  /* 0x00000004ff4a7819 */ /* 0x000fe2000001164a */
[----:B------:R-:W-:Y:S01]  /*3f90*/  USHF.L.U32 UR9, UR9, 0x2, URZ ;  /* 0x0000000209097899 */ /* 0x000fe2000800063f */
[----:B------:R-:W-:Y:S01]  /*3fa0*/  SHF.R.S32.HI R68, RZ, R68, R103 ;  /* 0x00000044ff447219 */ /* 0x000fe20000011467 */
[----:B------:R-:W-:Y:S01]  /*3fb0*/  ULDC.64 UR6, c[0x0][0x280] ;  /* 0x0000a00000067ab9 */ /* 0x000fe20000000a00 */
[----:B------:R-:W-:Y:S01]  /*3fc0*/  LOP3.LUT R67, R103, R67, RZ, 0x30, !PT ;  /* 0x0000004367437212 */ /* 0x000fe200078e30ff */
[----:B------:R-:W-:Y:S01]  /*3fd0*/  IMAD.SHL.U32 R74, R74, 0x2, RZ ;  /* 0x000000024a4a7824 */ /* 0x000fe200078e00ff */
[----:B------:R-:W-:Y:S01]  /*3fe0*/  LOP3.LUT R66, R66, 0x1c, RZ, 0xc0, !PT ;  /* 0x0000001c42427812 */ /* 0x000fe200078ec0ff */
[----:B------:R-:W-:Y:S01]  /*3ff0*/  IMAD R68, R68, 0x20, R101 ;  /* 0x0000002044447824 */ /* 0x000fe200078e0265 */
[----:B------:R-:W-:Y:S01]  /*4000*/  ULDC.64 UR4, c[0x0][0x2c8] ;  /* 0x0000b20000047ab9 */ /* 0x000fe20000000a00 */
[----:B------:R-:W-:Y:S01]  /*4010*/  VIADD R67, R67, UR27 ;  /* 0x0000001b43437c36 */ /* 0x000fe20008000000 */
[----:B------:R-:W-:Y:S01]  /*4020*/  LOP3.LUT R74, R74, 0xfffffffe, R102, 0xe2, !PT ;  /* 0xfffffffe4a4a7812 */ /* 0x000fe200078ee266 */
[----:B------:R-:W-:Y:S01]  /*4030*/  IMAD.SHL.U32 R68, R68, 0x4, RZ ;  /* 0x0000000444447824 */ /* 0x000fe200078e00ff */
[----:B------:R-:W-:Y:S01]  /*4040*/  BSSY B0, `(.L_x_22) ;  /* 0x0000483000007945 */ /* 0x000fe20003800000 */
[----:B------:R-:W-:Y:S01]  /*4050*/  IMAD R67, R67, 0x80, R114 ;  /* 0x0000008043437824 */ /* 0x000fe200078e0272 */
[----:B------:R-:W-:Y:S01]  /*4060*/  LOP3.LUT R74, R74, UR9, RZ, 0xfc, !PT ;  /* 0x000000094a4a7c12 */ /* 0x000fe2000f8efcff */
[----:B------:R-:W-:Y:S01]  /*4070*/  IMAD R65, R65, 0x40, R66 ;  /* 0x0000004041417824 */ /* 0x000fe200078e0242 */
[----:B------:R-:W-:Y:S01]  /*4080*/  SHF.R.S32.HI R66, RZ, 0x1f, R68 ;  /* 0x0000001fff427819 */ /* 0x000fe20000011444 */
[----:B------:R-:W-:-:S04]  /*4090*/  IMAD.WIDE R76, R67, 0x4, RZ ;  /* 0x00000004434c7825 */ /* 0x000fc800078e02ff */
[----:B------:R-:W-:Y:S02]  /*40a0*/  IMAD R65, R74, 0x91, R65 ;  /* 0x000000914a417824 */ /* 0x000fe400078e0241 */
[----:B------:R-:W-:Y:S02]  /*40b0*/  IMAD R69, R66, UR6, RZ ;  /* 0x0000000642457c24 */ /* 0x000fe4000f8e02ff */
[----:B------:R-:W-:Y:S01]  /*40c0*/  IMAD.WIDE.U32 R74, R68, UR6, R76 ;  /* 0x00000006444a7c25 */ /* 0x000fe2000f8e004c */
[----:B------:R-:W-:-:S03]  /*40d0*/  LEA R65, R65, UR25, 0x2 ;  /* 0x0000001941417c11 */ /* 0x000fc6000f8e10ff */
[----:B------:R-:W-:Y:S02]  /*40e0*/  IMAD R66, R66, UR4, RZ ;  /* 0x0000000442427c24 */ /* 0x000fe4000f8e02ff */
[----:B------:R-:W-:Y:S01]  /*40f0*/  IMAD.WIDE.U32 R76, R68, UR4, R76 ;  /* 0x00000004444c7c25 */ /* 0x000fe2000f8e004c */
[----:B------:R-:W-:-:S03]  /*4100*/  ULDC UR4, c[0x0][0x214] ;  /* 0x0000850000047ab9 */ /* 0x000fc60000000800 */
[C---:B------:R-:W-:Y:S02]  /*4110*/  IMAD R69, R68.reuse, UR7, R69 ;  /* 0x0000000744457c24 */ /* 0x040fe4000f8e0245 */
[----:B------:R-:W-:Y:S01]  /*4120*/  IMAD R66, R68, UR5, R66 ;  /* 0x0000000544427c24 */ /* 0x000fe2000f8e0242 */
[C---:B--2---:R-:W-:Y:S02]  /*4130*/  IADD3 R78, P3, R72.reuse, R74, RZ ;  /* 0x0000004a484e7210 */ /* 0x044fe40007f7e0ff */
[----:B------:R-:W-:Y:S02]  /*4140*/  ISETP.NE.U32.AND P0, PT, R72, RZ, PT ;  /* 0x000000ff4800720c */ /* 0x000fe40003f05070 */
[C---:B---3--:R-:W-:Y:S02]  /*4150*/  IADD3 R86, P2, R70.reuse, R76, RZ ;  /* 0x0000004c46567210 */ /* 0x048fe40007f5e0ff */
[----:B------:R-:W-:Y:S02]  /*4160*/  ISETP.NE.U32.AND P4, PT, R70, RZ, PT ;  /* 0x000000ff4600720c */ /* 0x000fe40003f85070 */
[----:B------:R-:W-:Y:S01]  /*4170*/  IADD3.X R79, R73, R75, R69, P3, !PT ;  /* 0x0000004b494f7210 */ /* 0x000fe20001ffe445 */
[----:B------:R-:W-:Y:S01]  /*4180*/  VIADD R69, R67, 0x60 ;  /* 0x0000006043457836 */ /* 0x000fe20000000000 */
[----:B------:R-:W-:-:S02]  /*4190*/  ISETP.NE.AND.EX P1, PT, R73, RZ, PT, P0 ;  /* 0x000000ff4900720c */ /* 0x000fc40003f25300 */
[----:B------:R-:W-:Y:S01]  /*41a0*/  IADD3.X R87, R71, R77, R66, P2, !PT ;  /* 0x0000004d47577210 */ /* 0x000fe200017fe442 */
[----:B------:R-:W-:Y:S01]  /*41b0*/  VIADD R66, R67, 0x40 ;  /* 0x0000004043427836 */ /* 0x000fe20000000000 */
[----:B------:R-:W-:Y:S02]  /*41c0*/  ISETP.NE.AND.EX P0, PT, R71, RZ, PT, P4 ;  /* 0x000000ff4700720c */ /* 0x000fe40003f05340 */
[C---:B------:R-:W-:Y:S02]  /*41d0*/  ISETP.LT.AND P5, PT, R69.reuse, UR4, P1 ;  /* 0x0000000445007c0c */ /* 0x040fe40008fa1270 */
[----:B------:R-:W-:Y:S01]  /*41e0*/  ISETP.LT.AND P6, PT, R69, UR4, P0 ;  /* 0x0000000445007c0c */ /* 0x000fe200087c1270 */
[----:B------:R-:W-:Y:S01]  /*41f0*/  VIADD R69, R67, 0x20 ;  /* 0x0000002043457836 */ /* 0x000fe20000000000 */
[C---:B------:R-:W-:Y:S02]  /*4200*/  ISETP.LT.AND P3, PT, R66.reuse, UR4, P0 ;  /* 0x0000000442007c0c */ /* 0x040fe40008761270 */
[----:B------:R-:W-:-:S02]  /*4210*/  ISETP.LT.AND P4, PT, R66, UR4, P1 ;  /* 0x0000000442007c0c */ /* 0x000fc40008f81270 */
[----:B------:R-:W-:Y:S02]  /*4220*/  P2R R71, PR, RZ, 0x8 ;  /* 0x00000008ff477803 */ /* 0x000fe40000000000 */
[----:B------:R-:W-:Y:S02]  /*4230*/  ISETP.LT.AND P2, PT, R67, UR4, P1 ;  /* 0x0000000443007c0c */ /* 0x000fe40008f41270 */
[C---:B------:R-:W-:Y:S02]  /*4240*/  ISETP.LT.AND P3, PT, R69.reuse, UR4, P1 ;  /* 0x0000000445007c0c */ /* 0x040fe40008f61270 */
[----:B------:R-:W-:Y:S02]  /*4250*/  ISETP.LT.AND P1, PT, R69, UR4, P0 ;  /* 0x0000000445007c0c */ /* 0x000fe40008721270 */
[----:B------:R-:W-:Y:S02]  /*4260*/  P2R R66, PR, RZ, 0x40 ;  /* 0x00000040ff427803 */ /* 0x000fe40000000000 */
[----:B------:R-:W-:-:S02]  /*4270*/  P2R R70, PR, RZ, 0x2 ;  /* 0x00000002ff467803 */ /* 0x000fc40000000000 */
[----:B------:R-:W-:Y:S02]  /*4280*/  ISETP.LT.AND P1, PT, R67, UR4, P0 ;  /* 0x0000000443007c0c */ /* 0x000fe40008721270 */
[----:B------:R-:W-:Y:S02]  /*4290*/  FSETP.NEU.AND P0, PT, RZ, UR35, PT ;  /* 0x00000023ff007c0b */ /* 0x000fe4000bf0d000 */
[----:B------:R-:W-:-:S11]  /*42a0*/  P2R R69, PR, RZ, 0x2 ;  /* 0x00000002ff457803 */ /* 0x000fd60000000000 */
        /* <DEDUP_REMOVED lines=11> */
[----:B------:R-:W-:Y:S01]  /*4360*/  VIADD R84, R68, 0x8 ;  /* 0x0000000844547836 */ /* 0x000fe20000000000 */
[----:B------:R-:W-:Y:S01]  /*4370*/  P2R R85, PR, RZ, 0x4 ;  /* 0x00000004ff557803 */ /* 0x000fe20000000000 */
[----:B------:R-:W-:Y:S01]  /*4380*/  ULDC.64 UR8, c[0x0][0x2d8] ;  /* 0x0000b60000087ab9 */ /* 0x000fe20000000a00 */
[----:B------:R-:W-:-:S02]  /*4390*/  IADD3.X R75, R77, UR7, RZ, P0, !PT ;  /* 0x000000074d4b7c10 */ /* 0x000fc400087fe4ff */
[----:B------:R-:W-:-:S04]  /*43a0*/  IADD3 R72, P0, R74, UR6, RZ ;  /* 0x000000064a487c10 */ /* 0x000fc8000ff1e0ff */
        /* <DEDUP_REMOVED lines=23> */
[----:B------:R-:W-:-:S13]  /*4520*/  ISETP.LT.AND P0, PT, R68, UR36, P5 ;  /* 0x0000002444007c0c */ /* 0x000fda000af01270 */
[----:B0-----:R-:W-:Y:S02]  /*4530*/  @P0 IMAD.MOV.U32 R66, RZ, RZ, R78 ;  /* 0x000000ffff420224 */ /* 0x001fe400078e004e */
[----:B------:R-:W-:-:S05]  /*4540*/  @P0 IMAD.MOV.U32 R67, RZ, RZ, R79 ;  /* 0x000000ffff430224 */ /* 0x000fca00078e004f */
[----:B------:R0:W5:Y:S01]  /*4550*/  @P0 LDG.E.LTC128B R80, desc[UR32][R66.64+0x180] ;  /* 0x0001802042500981 */ /* 0x000162000c1e1920 */
[----:B------:R-:W-:-:S04]  /*4560*/  IADD3 R98, P0, R78, UR10, RZ ;  /* 0x0000000a4e627c10 */ /* 0x000fc8000ff1e0ff */
[----:B------:R-:W-:Y:S02]  /*4570*/  IADD3.X R99, R79, UR11, RZ, P0, !PT ;  /* 0x0000000b4f637c10 */ /* 0x000fe400087fe4ff */
[----:B------:R-:W-:Y:S02]  /*4580*/  CS2R R78, SRZ ;  /* 0x00000000004e7805 */ /* 0x000fe4000001ff00 */
[----:B------:R-:W-:Y:S02]  /*4590*/  ISETP.LT.AND P0, PT, R84, UR36, P2 ;  /* 0x0000002454007c0c */ /* 0x000fe40009701270 */
[----:B------:R-:W-:-:S11]  /*45a0*/  ISETP.NE.AND P2, PT, R70, RZ, PT ;  /* 0x000000ff4600720c */ /* 0x000fd60003f45270 */
[----:B------:R-:W5:Y:S01]  /*45b0*/  @P0 LDG.E.LTC128B R79, desc[UR32][R98.64] ;  /* 0x00000020624f0981 */ /* 0x000f62000c1e1920 */
[----:B------:R-:W-:-:S13]  /*45c0*/  ISETP.LT.AND P0, PT, R84, UR36, P3 ;  /* 0x0000002454007c0c */ /* 0x000fda0009f01270 */
[----:B0-----:R-:W-:Y:S02]  /*45d0*/  @P0 IMAD.MOV.U32 R66, RZ, RZ, R98 ;  /* 0x000000ffff420224 */ /* 0x001fe400078e0062 */
[----:B------:R-:W-:-:S05]  /*45e0*/  @P0 IMAD.MOV.U32 R67, RZ, RZ, R99 ;  /* 0x000000ffff430224 */ /* 0x000fca00078e0063 */
[----:B------:R0:W5:Y:S01]  /*45f0*/  @P0 LDG.E.LTC128B R78, desc[UR32][R66.64+0x80] ;  /* 0x00008020424e0981 */ /* 0x000162000c1e1920 */
[----:B------:R-:W-:Y:S02]  /*4600*/  ISETP.LT.AND P0, PT, R84, UR36, P4 ;  /* 0x0000002454007c0c */ /* 0x000fe4000a701270 */
[----:B0-----:R-:W-:-:S11]  /*4610*/  CS2R R66, SRZ ;  /* 0x0000000000427805 */ /* 0x001fd6000001ff00 */
[----:B------:R-:W5:Y:S01]  /*4620*/  @P0 LDG.E.LTC128B R67, desc[UR32][R98.64+0x100] ;  /* 0x0001002062430981 */ /* 0x000f62000c1e1920 */
[----:B------:R-:W-:-:S13]  /*4630*/  ISETP.LT.AND P0, PT, R84, UR36, P5 ;  /* 0x0000002454007c0c */ /* 0x000fda000af01270 */
[----:B------:R-:W5:Y:S01]  /*4640*/  @P0 LDG.E.LTC128B R66, desc[UR32][R98.64+0x180] ;  /* 0x0001802062420981 */ /* 0x000f62000c1e1920 */
[----:B------:R-:W-:Y:S01]  /*4650*/  BAR.SYNC.DEFER_BLOCKING 0x0 ;  /* 0x0000000000007b1d */ /* 0x000fe20000010000 */
[----:B------:R-:W-:-:S04]  /*4660*/  ISETP.NE.AND P0, PT, R69, RZ, PT ;  /* 0x000000ff4500720c */ /* 0x000fc80003f05270 */
        /* <DEDUP_REMOVED lines=38> */
[----:B------:R-:W-:-:S04]  /*48d0*/  ISETP.NE.AND P0, PT, R69, RZ, PT ;  /* 0x000000ff4500720c */ /* 0x000fc80003f05270 */
[----:B------:R-:W-:Y:S01]  /*48e0*/  ISETP.LT.AND P0, PT, R84, UR36, P0 ;  /* 0x0000002454007c0c */ /* 0x000fe20008701270 */
[----:B-1----:R-:W-:-:S04]  /*48f0*/  FMUL R0, R0, UR34 ;  /* 0x0000002200007c20 */ /* 0x002fc80008400000 */
[----:B------:R-:W-:-:S08]  /*4900*/  FFMA R0, R79, UR35, R0 ;  /* 0x000000234f007c23 */ /* 0x000fd00008000000 */
[----:B------:R-:W-:Y:S01]  /*4910*/  @P0 STG.E desc[UR32][R32.64], R0 ;  /* 0x0000000020000986 */ /* 0x000fe2000c101920 */
[----:B------:R-:W-:Y:S02]  /*4920*/  ISETP.LT.AND P0, PT, R84, UR36, P2 ;  /* 0x0000002454007c0c */ /* 0x000fe40009701270 */
[----:B------:R-:W-:Y:S01]  /*4930*/  ISETP.NE.AND P2, PT, R85, RZ, PT ;  /* 0x000000ff5500720c */ /* 0x000fe20003f45270 */
        /* <DEDUP_REMOVED lines=17> */
[----:B------:R-:W-:-:S13]  /*4a50*/  ISETP.LT.AND P0, PT, R0, UR36, P3 ;  /* 0x0000002400007c0c */ /* 0x000fda0009f01270 */
[----:B------:R-:W3:Y:S01]  /*4a60*/  @P0 LDG.E.LTC128B R82, desc[UR32][R76.64+0x80] ;  /* 0x000080204c520981 */ /* 0x000ee2000c1e1920 */
[----:B------:R-:W-:-:S13]  /*4a70*/  ISETP.LT.AND P0, PT, R0, UR36, P4 ;  /* 0x0000002400007c0c */ /* 0x000fda000a701270 */
[----:B------:R-:W4:Y:S01]  /*4a80*/  @P0 LDG.E.LTC128B R81, desc[UR32][R76.64+0x100] ;  /* 0x000100204c510981 */ /* 0x000f22000c1e1920 */
[----:B------:R-:W-:Y:S01]  /*4a90*/  ISETP.LT.AND P0, PT, R0, UR36, P5 ;  /* 0x0000002400007c0c */ /* 0x000fe2000af01270 */
[----:B------:R-:W-:-:S12]  /*4aa0*/  VIADD R4, R68, 0x9 ;  /* 0x0000000944047836 */ /* 0x000fd80000000000 */
[----:B------:R0:W5:Y:S02]  /*4ab0*/  @P0 LDG.E.LTC128B R80, desc[UR32][R76.64+0x180] ;  /* 0x000180204c500981 */ /* 0x000164000c1e1920 */
[----:B0-----:R-:W-:-:S04]  /*4ac0*/  IADD3 R76, P0, R98, UR6, RZ ;  /* 0x00000006624c7c10 */ /* 0x001fc8000ff1e0ff */
[----:B------:R-:W-:Y:S02]  /*4ad0*/  IADD3.X R77, R99, UR7, RZ, P0, !PT ;  /* 0x00000007634d7c10 */ /* 0x000fe400087fe4ff */
[----:B------:R-:W-:-:S13]  /*4ae0*/  ISETP.LT.AND P0, PT, R4, UR36, P2 ;  /* 0x0000002404007c0c */ /* 0x000fda0009701270 */
[----:B------:R-:W5:Y:S01]  /*4af0*/  @P0 LDG.E.LTC128B R79, desc[UR32][R76.64] ;  /* 0x000000204c4f0981 */ /* 0x000f62000c1e1920 */
[----:B------:R-:W-:-:S13]  /*4b00*/  ISETP.LT.AND P0, PT, R4, UR36, P3 ;  /* 0x0000002404007c0c */ /* 0x000fda0009f01270 */
[----:B------:R-:W5:Y:S01]  /*4b10*/  @P0 LDG.E.LTC128B R78, desc[UR32][R76.64+0x80] ;  /* 0x000080204c4e0981 */ /* 0x000f62000c1e1920 */
[----:B------:R-:W-:-:S13]  /*4b20*/  ISETP.LT.AND P0, PT, R4, UR36, P4 ;  /* 0x0000002404007c0c */ /* 0x000fda000a701270 */
        /* <DEDUP_REMOVED lines=19> */
[----:B------:R-:W-:-:S03]  /*4c60*/  ISETP.NE.AND P0, PT, R70, RZ, PT ;  /* 0x000000ff4600720c */ /* 0x000fc60003f05270 */
[----:B------:R-:W0:Y:S01]  /*4c70*/  LDS R2, [R100+UR25+0x80] ;  /* 0x0000801964027984 */ /* 0x000e220008000800 */
[----:B------:R-:W-:-:S13]  /*4c80*/  ISETP.LT.AND P0, PT, R0, UR36, P0 ;  /* 0x0000002400007c0c */ /* 0x000fda0008701270 */
[----:B------:R-:W-:Y:S02]  /*4c90*/  @P0 IMAD.MOV.U32 R30, RZ, RZ, R94 ;  /* 0x000000ffff1e0224 */ /* 0x000fe400078e005e */
        /* <DEDUP_REMOVED lines=21> */
[----:B------:R-:W-:-:S04]  /*4df0*/  ISETP.NE.AND P0, PT, R69, RZ, PT ;  /* 0x000000ff4500720c */ /* 0x000fc80003f05270 */
[----:B------:R-:W-:-:S13]  /*4e00*/  ISETP.LT.AND P0, PT, R4, UR36, P0 ;  /* 0x0000002404007c0c */ /* 0x000fda0008701270 */
[----:B------:R-:W-:Y:S01]  /*4e10*/  @P0 STG.E desc[UR32][R2.64], R0 ;  /* 0x0000000002000986 */ /* 0x000fe2000c101920 */
[----:B------:R-:W-:-:S03]  /*4e20*/  ISETP.NE.AND P0, PT, R70, RZ, PT ;  /* 0x000000ff4600720c */ /* 0x000fc60003f05270 */
[----:B------:R-:W0:Y:S01]  /*4e30*/  LDS R0, [R100+UR25+0x508] ;  /* 0x0005081964007984 */ /* 0x000e220008000800 */
[----:B------:R-:W-:Y:S01]  /*4e40*/  ISETP.LT.AND P0, PT, R4, UR36, P0 ;  /* 0x0000002404007c0c */ /* 0x000fe20008701270 */
[----:B0-----:R-:W-:-:S04]  /*4e50*/  FMUL R0, R0, UR34 ;  /* 0x0000002200007c20 */ /* 0x001fc80008400000 */
        /* <DEDUP_REMOVED lines=21> */
[----:B------:R-:W5:Y:S01]  /*4fb0*/  @P0 LDG.E.LTC128B R80, desc[UR32][R74.64+0x180] ;  /* 0x000180204a500981 */ /* 0x000f62000c1e1920 */
[----:B------:R-:W-:-:S04]  /*4fc0*/  IADD3 R30, P0, R76, UR6, RZ ;  /* 0x000000064c1e7c10 */ /* 0x000fc8000ff1e0ff */
        /* <DEDUP_REMOVED lines=27> */
[----:B------:R-:W-:Y:S01]  /*5180*/  ISETP.LT.AND P0, PT, R0, UR36, P0 ;  /* 0x0000002400007c0c */ /* 0x000fe20008701270 */
[----:B0-----:R-:W-:-:S04]  /*5190*/  FMUL R5, R5, UR34 ;  /* 0x0000002205057c20 */ /* 0x001fc80008400000 */
[----:B---3--:R-:W-:-:S08]  /*51a0*/  FFMA R5, R82, UR35, R5 ;  /* 0x0000002352057c23 */ /* 0x008fd00008000005 */
        /* <DEDUP_REMOVED lines=138> */
[----:B------:R-:W-:-:S04]  /*5a50*/  IADD3 R6, P0, R96, UR8, RZ ;  /* 0x0000000860067c10 */ /* 0x000fc8000ff1e0ff */
[----:B------:R-:W-:Y:S02]  /*5a60*/  IADD3.X R7, R97, UR9, RZ, P0, !PT ;  /* 0x0000000961077c10 */ /* 0x000fe400087fe4ff */
[----:B------:R-:W-:-:S04]  /*5a70*/  IADD3 R26, P0, R88, UR6, RZ ;  /* 0x00000006581a7c10 */ /* 0x000fc8000ff1e0ff */
[----:B------:R-:W-:Y:S02]  /*5a80*/  IADD3.X R27, R89, UR7, RZ, P0, !PT ;  /* 0x00000007591b7c10 */ /* 0x000fe400087fe4ff */
        /* <DEDUP_REMOVED lines=39> */
[----:B------:R-:W-:Y:S01]  /*5d00*/  ISETP.NE.AND P0, PT, R69, RZ, PT ;  /* 0x000000ff4500720c */ /* 0x000fe20003f05270 */
[----:B------:R-:W-:-:S03]  /*5d10*/  FFMA R0, R79, UR35, R0 ;  /* 0x000000234f007c23 */ /* 0x000fc60008000000 */
        /* <DEDUP_REMOVED lines=115> */
[----:B------:R-:W-:-:S04]  /*6450*/  IADD3 R4, P0, R4, UR6, RZ ;  /* 0x0000000604047c10 */ /* 0x000fc8000ff1e0ff */
[----:B------:R-:W-:Y:S02]  /*6460*/  IADD3.X R5, R5, UR7, RZ, P0, !PT ;  /* 0x0000000705057c10 */ /* 0x000fe400087fe4ff */
[----:B------:R-:W-:Y:S01]  /*6470*/  ISETP.LT.AND P0, PT, R0, UR36, P5 ;  /* 0x0000002400007c0c */ /* 0x000fe2000af01270 */
[----:B------:R-:W-:-:S12]  /*6480*/  VIADD R2, R68, 0x1a ;  /* 0x0000001a44027836 */ /* 0x000fd80000000000 */
[----:B------:R-:W5:Y:S01]  /*6490*/  @P0 LDG.E.LTC128B R80, desc[UR32][R24.64+0x180] ;  /* 0x0001802018500981 */ /* 0x000f62000c1e1920 */
        /* <DEDUP_REMOVED lines=77> */
[----:B------:R0:W5:Y:S01]  /*6970*/  @P0 LDG.E.LTC128B R80, desc[UR32][R10.64+0x180] ;  /* 0x000180200a500981 */ /* 0x000162000c1e1920 */
[----:B------:R-:W-:-:S04]  /*6980*/  IADD3 R2, P0, R4, UR6, RZ ;  /* 0x0000000604027c10 */ /* 0x000fc8000ff1e0ff */
[----:B------:R-:W-:Y:S02]  /*6990*/  IADD3.X R3, R5, UR7, RZ, P0, !PT ;  /* 0x0000000705037c10 */ /* 0x000fe400087fe4ff */
[C---:B------:R-:W-:Y:S02]  /*69a0*/  ISETP.LT.AND P0, PT, R68.reuse, UR36, P2 ;  /* 0x0000002444007c0c */ /* 0x040fe40009701270 */
[----:B------:R-:W-:-:S11]  /*69b0*/  ISETP.LT.AND P1, PT, R68, UR36, P3 ;  /* 0x0000002444007c0c */ /* 0x000fd60009f21270 */
[----:B------:R-:W5:Y:S01]  /*69c0*/  @P0 LDG.E.LTC128B R79, desc[UR32][R2.64] ;  /* 0x00000020024f0981 */ /* 0x000f62000c1e1920 */
[----:B------:R-:W-:Y:S02]  /*69d0*/  ISETP.LT.AND P0, PT, R68, UR36, P4 ;  /* 0x0000002444007c0c */ /* 0x000fe4000a701270 */
[----:B------:R-:W-:Y:S01]  /*69e0*/  ISETP.NE.AND P3, PT, R69, RZ, PT ;  /* 0x000000ff4500720c */ /* 0x000fe20003f65270 */
[----:B------:R-:W5:Y:S01]  /*69f0*/  @P1 LDG.E.LTC128B R78, desc[UR32][R2.64+0x80] ;  /* 0x00008020024e1981 */ /* 0x000f62000c1e1920 */
[----:B------:R-:W-:-:S09]  /*6a00*/  ISETP.NE.AND P4, PT, R70, RZ, PT ;  /* 0x000000ff4600720c */ /* 0x000fd20003f85270 */
        /* <DEDUP_REMOVED lines=20> */
[----:B------:R-:W-:-:S02]  /*6b50*/  ISETP.LT.AND P2, PT, R0, UR36, P3 ;  /* 0x0000002400007c0c */ /* 0x000fc40009f41270 */
[----:B------:R-:W-:Y:S02]  /*6b60*/  IADD3 R14, P0, R8, UR4, RZ ;  /* 0x00000004080e7c10 */ /* 0x000fe4000ff1e0ff */
[----:B------:R-:W-:Y:S01]  /*6b70*/  ISETP.NE.AND P5, PT, R71, RZ, PT ;  /* 0x000000ff4700720c */ /* 0x000fe20003fa5270 */
[----:B------:R-:W1:Y:S01]  /*6b80*/  LDS R8, [R100+UR25+0x608] ;  /* 0x0006081964087984 */ /* 0x000e620008000800 */
[C---:B------:R-:W-:Y:S02]  /*6b90*/  ISETP.LT.AND P1, PT, R0.reuse, UR36, P4 ;  /* 0x0000002400007c0c */ /* 0x040fe4000a721270 */
[----:B------:R-:W-:Y:S02]  /*6ba0*/  IADD3.X R15, R9, UR5, RZ, P0, !PT ;  /* 0x00000005090f7c10 */ /* 0x000fe400087fe4ff */
[----:B------:R-:W-:Y:S01]  /*6bb0*/  ISETP.LT.AND P0, PT, R0, UR36, P5 ;  /* 0x0000002400007c0c */ /* 0x000fe2000af01270 */
[----:B------:R-:W-:Y:S01]  /*6bc0*/  FMUL R12, R12, UR34 ;  /* 0x000000220c0c7c20 */ /* 0x000fe20008400000 */
[----:B0-----:R-:W-:Y:S01]  /*6bd0*/  FMUL R11, R11, UR34 ;  /* 0x000000220b0b7c20 */ /* 0x001fe20008400000 */
[----:B------:R-:W-:Y:S01]  /*6be0*/  FMUL R10, R10, UR34 ;  /* 0x000000220a0a7c20 */ /* 0x000fe20008400000 */
[----:B------:R-:W-:-:S02]  /*6bf0*/  ISETP.LT.AND P4, PT, R0, UR36, P6 ;  /* 0x0000002400007c0c */ /* 0x000fc4000b781270 */
[----:B------:R-:W-:Y:S01]  /*6c00*/  ISETP.LT.AND P3, PT, R68, UR36, P3 ;  /* 0x0000002444007c0c */ /* 0x000fe20009f61270 */
[----:B------:R-:W-:Y:S01]  /*6c10*/  FMUL R5, R5, UR34 ;  /* 0x0000002205057c20 */ /* 0x000fe20008400000 */
[----:B------:R-:W-:Y:S01]  /*6c20*/  FMUL R4, R4, UR34 ;  /* 0x0000002204047c20 */ /* 0x000fe20008400000 */
[----:B-1----:R-:W-:Y:S01]  /*6c30*/  FMUL R3, R3, UR34 ;  /* 0x0000002203037c20 */ /* 0x002fe20008400000 */
[----:B------:R-:W-:Y:S01]  /*6c40*/  FMUL R2, R2, UR34 ;  /* 0x0000002202027c20 */ /* 0x000fe20008400000 */
[----:B------:R-:W-:Y:S01]  /*6c50*/  FMUL R8, R8, UR34 ;  /* 0x0000002208087c20 */ /* 0x000fe20008400000 */
[----:B--2---:R-:W-:-:S05]  /*6c60*/  FFMA R12, R83, UR35, R12 ;  /* 0x00000023530c7c23 */ /* 0x004fca000800000c */
[----:B------:R0:W-:Y:S01]  /*6c70*/  @P2 STG.E desc[UR32][R14.64], R12 ;  /* 0x0000000c0e002986 */ /* 0x0001e2000c101920 */
[----:B------:R-:W-:Y:S01]  /*6c80*/  ISETP.NE.AND P2, PT, R70, RZ, PT ;  /* 0x000000ff4600720c */ /* 0x000fe20003f45270 */
[----:B---3--:R-:W-:-:S03]  /*6c90*/  FFMA R11, R82, UR35, R11 ;  /* 0x00000023520b7c23 */ /* 0x008fc6000800000b */
[C---:B------:R-:W-:Y:S02]  /*6ca0*/  ISETP.LT.AND P2, PT, R68.reuse, UR36, P2 ;  /* 0x0000002444007c0c */ /* 0x040fe40009741270 */
[----:B------:R0:W-:Y:S01]  /*6cb0*/  @P1 STG.E desc[UR32][R14.64+0x80], R11 ;  /* 0x0000800b0e001986 */ /* 0x0001e2000c101920 */
[----:B------:R-:W-:Y:S01]  /*6cc0*/  ISETP.LT.AND P1, PT, R68, UR36, P5 ;  /* 0x0000002444007c0c */ /* 0x000fe2000af21270 */
[----:B----4-:R-:W-:-:S05]  /*6cd0*/  FFMA R10, R81, UR35, R10 ;  /* 0x00000023510a7c23 */ /* 0x010fca000800000a */
[----:B------:R0:W-:Y:S01]  /*6ce0*/  @P0 STG.E desc[UR32][R14.64+0x100], R10 ;  /* 0x0001000a0e000986 */ /* 0x0001e2000c101920 */
[----:B------:R-:W-:-:S04]  /*6cf0*/  IADD3 R6, P0, R6, UR4, RZ ;  /* 0x0000000406067c10 */ /* 0x000fc8000ff1e0ff */
[----:B------:R-:W-:Y:S01]  /*6d00*/  IADD3.X R7, R7, UR5, RZ, P0, !PT ;  /* 0x0000000507077c10 */ /* 0x000fe200087fe4ff */
[----:B-----5:R-:W-:-:S05]  /*6d10*/  FFMA R5, R80, UR35, R5 ;  /* 0x0000002350057c23 */ /* 0x020fca0008000005 */
[----:B------:R0:W-:Y:S01]  /*6d20*/  @P4 STG.E desc[UR32][R14.64+0x180], R5 ;  /* 0x000180050e004986 */ /* 0x0001e2000c101920 */
[----:B------:R-:W-:Y:S01]  /*6d30*/  ISETP.LT.AND P0, PT, R68, UR36, P6 ;  /* 0x0000002444007c0c */ /* 0x000fe2000b701270 */
[----:B------:R-:W-:Y:S01]  /*6d40*/  FFMA R4, R79, UR35, R4 ;  /* 0x000000234f047c23 */ /* 0x000fe20008000004 */
[----:B------:R-:W-:-:S04]  /*6d50*/  FFMA R3, R78, UR35, R3 ;  /* 0x000000234e037c23 */ /* 0x000fc80008000003 */
[----:B------:R0:W-:Y:S04]  /*6d60*/  @P3 STG.E desc[UR32][R6.64], R4 ;  /* 0x0000000406003986 */ /* 0x0001e8000c101920 */
[----:B------:R0:W-:Y:S01]  /*6d70*/  @P2 STG.E desc[UR32][R6.64+0x80], R3 ;  /* 0x0000800306002986 */ /* 0x0001e2000c101920 */
[----:B------:R-:W-:-:S05]  /*6d80*/  FFMA R2, R67, UR35, R2 ;  /* 0x0000002343027c23 */ /* 0x000fca0008000002 */
[----:B------:R0:W-:Y:S01]  /*6d90*/  @P1 STG.E desc[UR32][R6.64+0x100], R2 ;  /* 0x0001000206001986 */ /* 0x0001e2000c101920 */
[----:B------:R-:W-:Y:S01]  /*6da0*/  FFMA R8, R66, UR35, R8 ;  /* 0x0000002342087c23 */ /* 0x000fe20008000008 */
[----:B------:R-:W-:Y:S06]  /*6db0*/  @!P0 BRA `(.L_x_24) ;  /* 0x0000001800ac8947 */ /* 0x000fec0003800000 */
[----:B------:R1:W-:Y:S01]  /*6dc0*/  STG.E desc[UR32][R6.64+0x180], R8 ;  /* 0x0001800806007986 */ /* 0x0003e2000c101920 */
[----:B------:R-:W-:Y:S05]  /*6dd0*/  BRA `(.L_x_24) ;  /* 0x0000001800a47947 */ /* 0x000fea0003800000 */
.L_x_23:
[----:B------:R-:W-:Y:S01]  /*6de0*/  BAR.SYNC.DEFER_BLOCKING 0x0 ;  /* 0x0000000000007b1d */ /* 0x000fe20000010000 */
[----:B------:R-:W-:Y:S02]  /*6df0*/  ISETP.NE.AND P3, PT, R69, RZ, PT ;  /* 0x000000ff4500720c */ /* 0x000fe40003f65270 */
[----:B------:R-:W-:Y:S02]  /*6e00*/  ISETP.NE.AND P5, PT, R70, RZ, PT ;  /* 0x000000ff4600720c */ /* 0x000fe40003fa5270 */
[----:B------:R-:W-:Y:S01]  /*6e10*/  ISETP.NE.AND P4, PT, R71, RZ, PT ;  /* 0x000000ff4700720c */ /* 0x000fe20003f85270 */
        /* <DEDUP_REMOVED lines=41> */
[C---:B------:R-:W-:Y:S02]  /*70b0*/  ISETP.LT.AND P3, PT, R0.reuse, UR8, P3 ;  /* 0x0000000800007c0c */ /* 0x040fe40009f61270 */
[----:B------:R-:W-:Y:S01]  /*70c0*/  ISETP.LT.AND P2, PT, R0, UR8, P5 ;  /* 0x0000000800007c0c */ /* 0x000fe2000af41270 */
[----:B0-----:R-:W-:Y:S02]  /*70d0*/  @P1 IMAD.MOV.U32 R72, RZ, RZ, R86 ;  /* 0x000000ffff481224 */ /* 0x001fe400078e0056 */
[----:B------:R-:W-:-:S05]  /*70e0*/  @P1 IMAD.MOV.U32 R73, RZ, RZ, R87 ;  /* 0x000000ffff491224 */ /* 0x000fca00078e0057 */
[----:B------:R0:W-:Y:S04]  /*70f0*/  @P1 STG.E desc[UR32][R72.64+0x100], R4 ;  /* 0x0001000448001986 */ /* 0x0001e8000c101920 */
[----:B------:R1:W-:Y:S01]  /*7100*/  @P0 STG.E desc[UR32][R74.64+0x180], R64 ;  /* 0x000180404a000986 */ /* 0x0003e2000c101920 */
[----:B------:R-:W-:Y:S02]  /*7110*/  ISETP.LT.AND P0, PT, R0, UR8, P6 ;  /* 0x0000000800007c0c */ /* 0x000fe4000b701270 */
[----:B0-----:R-:W-:-:S04]  /*7120*/  IADD3 R72, P1, R86, UR6, RZ ;  /* 0x0000000656487c10 */ /* 0x001fc8000ff3e0ff */
[----:B------:R-:W-:Y:S02]  /*7130*/  IADD3.X R73, R87, UR7, RZ, P1, !PT ;  /* 0x0000000757497c10 */ /* 0x000fe40008ffe4ff */
[----:B------:R-:W-:Y:S01]  /*7140*/  ISETP.LT.AND P1, PT, R0, UR8, P4 ;  /* 0x0000000800007c0c */ /* 0x000fe2000a721270 */
[----:B------:R-:W-:Y:S02]  /*7150*/  VIADD R0, R68, 0x1 ;  /* 0x0000000144007836 */ /* 0x000fe40000000000 */
[----:B------:R-:W-:Y:S01]  /*7160*/  @P3 STG.E desc[UR32][R72.64], R61 ;  /* 0x0000003d48003986 */ /* 0x000fe2000c101920 */
[----:B------:R-:W-:-:S03]  /*7170*/  ISETP.NE.AND P3, PT, R69, RZ, PT ;  /* 0x000000ff4500720c */ /* 0x000fc60003f65270 */
[----:B------:R-:W-:Y:S01]  /*7180*/  @P2 STG.E desc[UR32][R72.64+0x80], R36 ;  /* 0x0000802448002986 */ /* 0x000fe2000c101920 */
[----:B------:R-:W-:-:S05]  /*7190*/  ISETP.LT.AND P2, PT, R0, UR8, P5 ;  /* 0x0000000800007c0c */ /* 0x000fca000af41270 */
[----:B-1----:R-:W-:Y:S02]  /*71a0*/  @P1 IMAD.MOV.U32 R74, RZ, RZ, R72 ;  /* 0x000000ffff4a1224 */ /* 0x002fe400078e0048 */
[----:B------:R-:W-:-:S05]  /*71b0*/  @P1 IMAD.MOV.U32 R75, RZ, RZ, R73 ;  /* 0x000000ffff4b1224 */ /* 0x000fca00078e0049 */
[----:B------:R-:W-:Y:S01]  /*71c0*/  @P1 STG.E desc[UR32][R74.64+0x100], R33 ;  /* 0x000100214a001986 */ /* 0x000fe2000c101920 */
[----:B------:R-:W-:-:S03]  /*71d0*/  ISETP.LT.AND P1, PT, R0, UR8, P3 ;  /* 0x0000000800007c0c */ /* 0x000fc60009f21270 */
[----:B------:R-:W-:Y:S01]  /*71e0*/  @P0 STG.E desc[UR32][R72.64+0x180], R32 ;  /* 0x0001802048000986 */ /* 0x000fe2000c101920 */
[----:B------:R-:W-:Y:S06]  /*71f0*/  BAR.SYNC.DEFER_BLOCKING 0x0 ;  /* 0x0000000000007b1d */ /* 0x000fec0000010000 */
        /* <DEDUP_REMOVED lines=29> */
[----:B------:R-:W-:Y:S01]  /*73d0*/  ISETP.LT.AND P2, PT, R0, UR8, P5 ;  /* 0x0000000800007c0c */ /* 0x000fe2000af41270 */
        /* <DEDUP_REMOVED lines=11> */
[----:B------:R-:W-:Y:S01]  /*7490*/  ISETP.LT.AND P0, PT, R0, UR8, P6 ;  /* 0x0000000800007c0c */ /* 0x000fe2000b701270 */
[----:B------:R-:W-:Y:S02]  /*74a0*/  VIADD R0, R68, 0x2 ;  /* 0x0000000244007836 */ /* 0x000fe40000000000 */
[----:B------:R0:W-:Y:S01]  /*74b0*/  @P3 STG.E desc[UR32][R30.64], R3 ;  /* 0x000000031e003986 */ /* 0x0001e2000c101920 */
[----:B------:R-:W-:-:S03]  /*74c0*/  ISETP.NE.AND P3, PT, R69, RZ, PT ;  /* 0x000000ff4500720c */ /* 0x000fc60003f65270 */
[----:B------:R1:W-:Y:S01]  /*74d0*/  @P2 STG.E desc[UR32][R30.64+0x80], R2 ;  /* 0x000080021e002986 */ /* 0x0003e2000c101920 */
[----:B------:R-:W-:-:S03]  /*74e0*/  ISETP.LT.AND P2, PT, R0, UR8, P4 ;  /* 0x0000000800007c0c */ /* 0x000fc6000a741270 */
[----:B------:R-:W-:Y:S02]  /*74f0*/  @P1 STG.E desc[UR32][R30.64+0x100], R33 ;  /* 0x000100211e001986 */ /* 0x000fe4000c101920 */
[----:B0-----:R-:W-:Y:S02]  /*7500*/  @P0 IMAD.MOV.U32 R3, RZ, RZ, R31 ;  /* 0x000000ffff030224 */ /* 0x001fe400078e001f */
[----:B-1----:R-:W-:-:S05]  /*7510*/  @P0 IMAD.MOV.U32 R2, RZ, RZ, R30 ;  /* 0x000000ffff020224 */ /* 0x002fca00078e001e */
[----:B------:R0:W-:Y:S01]  /*7520*/  @P0 STG.E desc[UR32][R2.64+0x180], R32 ;  /* 0x0001802002000986 */ /* 0x0001e2000c101920 */
[----:B------:R-:W-:Y:S01]  /*7530*/  BAR.SYNC.DEFER_BLOCKING 0x0 ;  /* 0x0000000000007b1d */ /* 0x000fe20000010000 */
[C---:B------:R-:W-:Y:S02]  /*7540*/  ISETP.LT.AND P0, PT, R0.reuse, UR8, P3 ;  /* 0x0000000800007c0c */ /* 0x040fe40009f01270 */
[----:B------:R-:W-:Y:S02]  /*7550*/  ISETP.LT.AND P3, PT, R0, UR8, P5 ;  /* 0x0000000800007c0c */ /* 0x000fe4000af61270 */
[----:B0-----:R-:W-:Y:S01]  /*7560*/  IADD3 R32, P1, R34, UR4, RZ ;  /* 0x0000000422207c10 */ /* 0x001fe2000ff3e0ff */
[----:B------:R-:W-:Y:S03]  /*7570*/  STS [R65], R60 ;  /* 0x0000003c41007388 */ /* 0x000fe60000000800 */
[----:B------:R-:W-:Y:S01]  /*7580*/  IADD3.X R33, R35, UR5, RZ, P1, !PT ;  /* 0x0000000523217c10 */ /* 0x000fe20008ffe4ff */
[----:B------:R-:W-:Y:S01]  /*7590*/  STS [R65+0x4], R57 ;  /* 0x0000043941007388 */ /* 0x000fe20000000800 */
[----:B------:R-:W-:Y:S01]  /*75a0*/  ISETP.LT.AND P1, PT, R0, UR8, P6 ;  /* 0x0000000800007c0c */ /* 0x000fe2000b721270 */
[----:B------:R-:W-:-:S02]  /*75b0*/  VIADD R0, R68, 0x3 ;  /* 0x0000000344007836 */ /* 0x000fc40000000000 */
        /* <DEDUP_REMOVED lines=18> */
[----:B--2---:R-:W-:-:S03]  /*76e0*/  FMUL R25, R25, UR34 ;  /* 0x0000002219197c20 */ /* 0x004fc60008400000 */
[----:B------:R-:W-:Y:S01]  /*76f0*/  @P3 STG.E desc[UR32][R32.64+0x80], R28 ;  /* 0x0000801c20003986 */ /* 0x000fe2000c101920 */
[----:B------:R-:W-:Y:S01]  /*7700*/  ISETP.NE.AND P3, PT, R69, RZ, PT ;  /* 0x000000ff4500720c */ /* 0x000fe20003f65270 */
[----:B---3--:R-:W-:Y:S02]  /*7710*/  FMUL R8, R8, UR34 ;  /* 0x0000002208087c20 */ /* 0x008fe40008400000 */
[----:B------:R-:W-:Y:S01]  /*7720*/  @P2 STG.E desc[UR32][R32.64+0x100], R25 ;  /* 0x0001001920002986 */ /* 0x000fe2000c101920 */
[----:B------:R-:W-:Y:S01]  /*7730*/  IADD3 R30, P2, R30, UR4, RZ ;  /* 0x000000041e1e7c10 */ /* 0x000fe2000ff5e0ff */
[----:B----4-:R-:W-:Y:S02]  /*7740*/  FMUL R5, R5, UR34 ;  /* 0x0000002205057c20 */ /* 0x010fe40008400000 */
[----:B------:R-:W-:Y:S01]  /*7750*/  @P1 STG.E desc[UR32][R32.64+0x180], R8 ;  /* 0x0001800820001986 */ /* 0x000fe2000c101920 */
[----:B------:R-:W-:Y:S01]  /*7760*/  IADD3.X R31, R31, UR5, RZ, P2, !PT ;  /* 0x000000051f1f7c10 */ /* 0x000fe200097fe4ff */
        /* <DEDUP_REMOVED lines=9> */
[----:B------:R-:W-:Y:S01]  /*7800*/  @P2 STG.E desc[UR32][R30.64+0x80], R4 ;  /* 0x000080041e002986 */ /* 0x000fe2000c101920 */
[----:B------:R-:W-:-:S03]  /*7810*/  ISETP.LT.AND P2, PT, R0, UR8, P4 ;  /* 0x0000000800007c0c */ /* 0x000fc6000a741270 */
[----:B------:R-:W-:Y:S06]  /*7820*/  @P1 STG.E desc[UR32][R30.64+0x100], R3 ;  /* 0x000100031e001986 */ /* 0x000fec000c101920 */
[----:B------:R-:W-:Y:S01]  /*7830*/  @P0 STG.E desc[UR32][R30.64+0x180], R2 ;  /* 0x000180021e000986 */ /* 0x000fe2000c101920 */
[----:B------:R-:W-:Y:S01]  /*7840*/  BAR.SYNC.DEFER_BLOCKING 0x0 ;  /* 0x0000000000007b1d */ /* 0x000fe20000010000 */
[C---:B------:R-:W-:Y:S02]  /*7850*/  ISETP.LT.AND P0, PT, R0.reuse, UR8, P3 ;  /* 0x0000000800007c0c */ /* 0x040fe40009f01270 */
[----:B------:R-:W-:-:S03]  /*7860*/  ISETP.LT.AND P3, PT, R0, UR8, P5 ;  /* 0x0000000800007c0c */ /* 0x000fc6000af61270 */
        /* <DEDUP_REMOVED lines=11> */
[----:B------:R-:W-:Y:S02]  /*7920*/  ISETP.LT.AND P1, PT, R0, UR8, P6 ;  /* 0x0000000800007c0c */ /* 0x000fe4000b721270 */
[----:B------:R-:W-:Y:S01]  /*7930*/  IADD3 R0, R68, 0x10, RZ ;  /* 0x0000001044007810 */ /* 0x000fe20007ffe0ff */
        /* <DEDUP_REMOVED lines=62> */
[----:B------:R-:W-:Y:S01]  /*7d20*/  @P1 STG.E desc[UR32][R24.64+0x80], R7 ;  /* 0x0000800718001986 */ /* 0x000fe2000c101920 */
[----:B---3--:R-:W-:Y:S01]  /*7d30*/  FMUL R5, R5, UR34 ;  /* 0x0000002205057c20 */ /* 0x008fe20008400000 */
[----:B------:R-:W-:Y:S02]  /*7d40*/  ISETP.LT.AND P1, PT, R0, UR8, P3 ;  /* 0x0000000800007c0c */ /* 0x000fe40009f21270 */
[----:B------:R0:W-:Y:S01]  /*7d50*/  @P0 STG.E desc[UR32][R24.64+0x100], R6 ;  /* 0x0001000618000986 */ /* 0x0001e2000c101920 */
        /* <DEDUP_REMOVED lines=11> */
[----:B-1----:R-:W-:Y:S02]  /*7e10*/  @P2 IMAD.MOV.U32 R5, RZ, RZ, R7 ;  /* 0x000000ffff052224 */ /* 0x002fe400078e0007 */
[----:B------:R-:W-:Y:S02]  /*7e20*/  VIADD R0, R68, 0x11 ;  /* 0x0000001144007836 */ /* 0x000fe40000000000 */
[----:B0-----:R-:W-:-:S05]  /*7e30*/  @P2 IMAD.MOV.U32 R4, RZ, RZ, R6 ;  /* 0x000000ffff042224 */ /* 0x001fca00078e0006 */
[----:B------:R0:W-:Y:S01]  /*7e40*/  @P2 STG.E desc[UR32][R4.64+0x80], R2 ;  /* 0x0000800204002986 */ /* 0x0001e2000c101920 */
[----:B------:R-:W-:-:S03]  /*7e50*/  ISETP.LT.AND P2, PT, R0, UR8, P5 ;  /* 0x0000000800007c0c */ /* 0x000fc6000af41270 */
[----:B------:R-:W-:Y:S01]  /*7e60*/  @P1 STG.E desc[UR32][R6.64+0x100], R9 ;  /* 0x0001000906001986 */ /* 0x000fe2000c101920 */
[----:B------:R-:W-:Y:S01]  /*7e70*/  ISETP.LT.AND P1, PT, R0, UR8, P3 ;  /* 0x0000000800007c0c */ /* 0x000fe20009f21270 */
[----:B0-----:R-:W-:Y:S02]  /*7e80*/  @P0 IMAD.MOV.U32 R4, RZ, RZ, R6 ;  /* 0x000000ffff040224 */ /* 0x001fe400078e0006 */
[----:B------:R-:W-:-:S05]  /*7e90*/  @P0 IMAD.MOV.U32 R5, RZ, RZ, R7 ;  /* 0x000000ffff050224 */ /* 0x000fca00078e0007 */
[----:B------:R-:W-:Y:S01]  /*7ea0*/  @P0 STG.E desc[UR32][R4.64+0x180], R3 ;  /* 0x0001800304000986 */ /* 0x000fe2000c101920 */
[----:B------:R-:W-:Y:S06]  /*7eb0*/  BAR.SYNC.DEFER_BLOCKING 0x0 ;  /* 0x0000000000007b1d */ /* 0x000fec0000010000 */
        /* <DEDUP_REMOVED lines=26> */
[----:B------:R1:W-:Y:S01]  /*8060*/  @P2 STG.E desc[UR32][R22.64+0x80], R8 ;  /* 0x0000800816002986 */ /* 0x0003e2000c101920 */
[----:B---3--:R-:W-:Y:S01]  /*8070*/  FMUL R4, R4, UR34 ;  /* 0x0000002204047c20 */ /* 0x008fe20008400000 */
[C---:B------:R-:W-:Y:S02]  /*8080*/  ISETP.LT.AND P2, PT, R0.reuse, UR8, P5 ;  /* 0x0000000800007c0c */ /* 0x040fe4000af41270 */
[----:B------:R-:W-:Y:S01]  /*8090*/  ISETP.LT.AND P3, PT, R0, UR8, P3 ;  /* 0x0000000800007c0c */ /* 0x000fe20009f61270 */
[----:B----4-:R-:W-:Y:S01]  /*80a0*/  FMUL R3, R3, UR34 ;  /* 0x0000002203037c20 */ /* 0x010fe20008400000 */
[----:B-----5:R-:W-:Y:S01]  /*80b0*/  FMUL R2, R2, UR34 ;  /* 0x0000002202027c20 */ /* 0x020fe20008400000 */
[----:B------:R-:W-:Y:S01]  /*80c0*/  FMUL R11, R11, UR34 ;  /* 0x000000220b0b7c20 */ /* 0x000fe20008400000 */
[----:B------:R-:W-:Y:S01]  /*80d0*/  FMUL R10, R10, UR34 ;  /* 0x000000220a0a7c20 */ /* 0x000fe20008400000 */
[----:B0-----:R-:W-:-:S02]  /*80e0*/  @P0 IMAD.MOV.U32 R9, RZ, RZ, R23 ;  /* 0x000000ffff090224 */ /* 0x001fc400078e0017 */
[----:B-1----:R-:W-:-:S05]  /*80f0*/  @P0 IMAD.MOV.U32 R8, RZ, RZ, R22 ;  /* 0x000000ffff080224 */ /* 0x002fca00078e0016 */
[----:B------:R0:W-:Y:S01]  /*8100*/  @P0 STG.E desc[UR32][R8.64+0x100], R5 ;  /* 0x0001000508000986 */ /* 0x0001e2000c101920 */
[----:B------:R-:W-:-:S04]  /*8110*/  IADD3 R6, P0, R6, UR4, RZ ;  /* 0x0000000406067c10 */ /* 0x000fc8000ff1e0ff */
[----:B------:R-:W-:Y:S02]  /*8120*/  IADD3.X R7, R7, UR5, RZ, P0, !PT ;  /* 0x0000000507077c10 */ /* 0x000fe400087fe4ff */
[----:B------:R-:W-:Y:S01]  /*8130*/  ISETP.LT.AND P0, PT, R0, UR8, P6 ;  /* 0x0000000800007c0c */ /* 0x000fe2000b701270 */
[----:B0-----:R-:W-:Y:S02]  /*8140*/  @P1 IMAD.MOV.U32 R8, RZ, RZ, R22 ;  /* 0x000000ffff081224 */ /* 0x001fe400078e0016 */
[----:B------:R-:W-:Y:S02]  /*8150*/  @P1 IMAD.MOV.U32 R9, RZ, RZ, R23 ;  /* 0x000000ffff091224 */ /* 0x000fe400078e0017 */
[----:B------:R-:W-:-:S03]  /*8160*/  @P2 IMAD.MOV.U32 R5, RZ, RZ, R7 ;  /* 0x000000ffff052224 */ /* 0x000fc600078e0007 */
[----:B------:R0:W-:Y:S01]  /*8170*/  @P1 STG.E desc[UR32][R8.64+0x180], R4 ;  /* 0x0001800408001986 */ /* 0x0001e2000c101920 */
[----:B------:R-:W-:Y:S01]  /*8180*/  ISETP.LT.AND P1, PT, R0, UR8, P4 ;  /* 0x0000000800007c0c */ /* 0x000fe2000a721270 */
[----:B------:R-:W-:Y:S02]  /*8190*/  VIADD R0, R68, 0x12 ;  /* 0x0000001244007836 */ /* 0x000fe40000000000 */
[----:B------:R1:W-:Y:S01]  /*81a0*/  @P3 STG.E desc[UR32][R6.64], R3 ;  /* 0x0000000306003986 */ /* 0x0003e2000c101920 */
[----:B------:R-:W-:Y:S02]  /*81b0*/  ISETP.NE.AND P3, PT, R69, RZ, PT ;  /* 0x000000ff4500720c */ /* 0x000fe40003f65270 */
[----:B0-----:R-:W-:Y:S01]  /*81c0*/  @P2 MOV R4, R6 ;  /* 0x0000000600042202 */ /* 0x001fe20000000f00 */
[----:B-1----:R-:W-:-:S04]  /*81d0*/  @P0 IMAD.MOV.U32 R3, RZ, RZ, R7 ;  /* 0x000000ffff030224 */ /* 0x002fc800078e0007 */
[----:B------:R0:W-:Y:S01]  /*81e0*/  @P2 STG.E desc[UR32][R4.64+0x80], R2 ;  /* 0x0000800204002986 */ /* 0x0001e2000c101920 */
[----:B------:R-:W-:Y:S01]  /*81f0*/  ISETP.LT.AND P2, PT, R0, UR8, P4 ;  /* 0x0000000800007c0c */ /* 0x000fe2000a741270 */
[--C-:B0-----:R-:W-:Y:S02]  /*8200*/  @P1 IMAD.MOV.U32 R4, RZ, RZ, R6.reuse ;  /* 0x000000ffff041224 */ /* 0x101fe400078e0006 */
[----:B------:R-:W-:Y:S02]  /*8210*/  @P1 IMAD.MOV.U32 R5, RZ, RZ, R7 ;  /* 0x000000ffff051224 */ /* 0x000fe400078e0007 */
[----:B------:R-:W-:-:S03]  /*8220*/  @P0 IMAD.MOV.U32 R2, RZ, RZ, R6 ;  /* 0x000000ffff020224 */ /* 0x000fc600078e0006 */
[----:B------:R-:W-:Y:S01]  /*8230*/  @P1 STG.E desc[UR32][R4.64+0x100], R11 ;  /* 0x0001000b04001986 */ /* 0x000fe2000c101920 */
[----:B------:R-:W-:-:S03]  /*8240*/  IADD3 R12, P1, R22, UR4, RZ ;  /* 0x00000004160c7c10 */ /* 0x000fc6000ff3e0ff */
        /* <DEDUP_REMOVED lines=15> */
[----:B------:R-:W0:Y:S01]  /*8340*/  LDS R11, [R100+UR25] ;  /* 0x00000019640b7984 */ /* 0x000e220008000800 */
[----:B------:R-:W-:-:S03]  /*8350*/  VIADD R0, R68, 0x13 ;  /* 0x0000001344007836 */ /* 0x000fc60000000000 */
        /* <DEDUP_REMOVED lines=17> */
[----:B------:R1:W-:Y:S01]  /*8470*/  @P1 STG.E desc[UR32][R12.64+0x180], R8 ;  /* 0x000180080c001986 */ /* 0x0003e2000c101920 */
[----:B------:R-:W-:Y:S01]  /*8480*/  IADD3.X R7, R7, UR5, RZ, P2, !PT ;  /* 0x0000000507077c10 */ /* 0x000fe200097fe4ff */
[----:B-----5:R-:W-:Y:S01]  /*8490*/  FMUL R4, R4, UR34 ;  /* 0x0000002204047c20 */ /* 0x020fe20008400000 */
[----:B------:R-:W-:Y:S01]  /*84a0*/  FMUL R3, R3, UR34 ;  /* 0x0000002203037c20 */ /* 0x000fe20008400000 */
[----:B------:R-:W-:Y:S01]  /*84b0*/  FMUL R2, R2, UR34 ;  /* 0x0000002202027c20 */ /* 0x000fe20008400000 */
[----:B0-----:R-:W-:-:S02]  /*84c0*/  VIADD R11, R68, 0x1a ;  /* 0x0000001a440b7836 */ /* 0x001fc40000000000 */
[----:B------:R-:W-:-:S03]  /*84d0*/  VIADD R68, R68, 0x1b ;  /* 0x0000001b44447836 */ /* 0x000fc60000000000 */
[C---:B------:R-:W-:Y:S02]  /*84e0*/  ISETP.LT.AND P0, PT, R11.reuse, UR8, P3 ;  /* 0x000000080b007c0c */ /* 0x040fe40009f01270 */
[C---:B------:R-:W-:Y:S02]  /*84f0*/  ISETP.LT.AND P2, PT, R11.reuse, UR8, P5 ;  /* 0x000000080b007c0c */ /* 0x040fe4000af41270 */
[----:B------:R-:W-:-:S09]  /*8500*/  ISETP.LT.AND P1, PT, R11, UR8, P4 ;  /* 0x000000080b007c0c */ /* 0x000fd2000a721270 */
[----:B------:R-:W-:Y:S01]  /*8510*/  @P0 STG.E desc[UR32][R6.64], R5 ;  /* 0x0000000506000986 */ /* 0x000fe2000c101920 */
[----:B------:R-:W-:-:S03]  /*8520*/  ISETP.LT.AND P0, PT, R11, UR8, P6 ;  /* 0x000000080b007c0c */ /* 0x000fc6000b701270 */
[----:B------:R-:W-:Y:S01]  /*8530*/  @P2 STG.E desc[UR32][R6.64+0x80], R4 ;  /* 0x0000800406002986 */ /* 0x000fe2000c101920 */
[----:B------:R-:W-:-:S03]  /*8540*/  ISETP.NE.AND P2, PT, R70, RZ, PT ;  /* 0x000000ff4600720c */ /* 0x000fc60003f45270 */
[----:B------:R-:W-:Y:S01]  /*8550*/  @P1 STG.E desc[UR32][R6.64+0x100], R3 ;  /* 0x0001000306001986 */ /* 0x000fe2000c101920 */
[----:B-1----:R-:W-:Y:S02]  /*8560*/  IADD3 R12, P1, R12, UR4, RZ ;  /* 0x000000040c0c7c10 */ /* 0x002fe4000ff3e0ff */
[C---:B------:R-:W-:Y:S02]  /*8570*/  ISETP.LT.AND P6, PT, R0.reuse, UR8, P2 ;  /* 0x0000000800007c0c */ /* 0x040fe400097c1270 */
[----:B------:R-:W-:Y:S01]  /*8580*/  IADD3.X R13, R13, UR5, RZ, P1, !PT ;  /* 0x000000050d0d7c10 */ /* 0x000fe20008ffe4ff */
[----:B------:R-:W-:Y:S01]  /*8590*/  @P0 STG.E desc[UR32][R6.64+0x180], R2 ;  /* 0x0001800206000986 */ /* 0x000fe2000c101920 */
[----:B------:R-:W-:Y:S01]  /*85a0*/  BAR.SYNC.DEFER_BLOCKING 0x0 ;  /* 0x0000000000007b1d */ /* 0x000fe20000010000 */
[----:B------:R-:W-:Y:S02]  /*85b0*/  ISETP.LT.AND P0, PT, R0, UR8, P3 ;  /* 0x0000000800007c0c */ /* 0x000fe40009f01270 */
[----:B------:R-:W-:-:S02]  /*85c0*/  ISETP.NE.AND P1, PT, R71, RZ, PT ;  /* 0x000000ff4700720c */ /* 0x000fc40003f25270 */
[----:B------:R-:W-:Y:S02]  /*85d0*/  ISETP.LT.AND P3, PT, R68, UR8, P3 ;  /* 0x0000000844007c0c */ /* 0x000fe40009f61270 */
        /* <DEDUP_REMOVED lines=23> */
[----:B------:R-:W-:Y:S01]  /*8750*/  ISETP.NE.AND P0, PT, R66, RZ, PT ;  /* 0x000000ff4200720c */ /* 0x000fe20003f05270 */
[----:B--2---:R-:W-:Y:S02]  /*8760*/  FMUL R9, R9, UR34 ;  /* 0x0000002209097c20 */ /* 0x004fe40008400000 */
[----:B------:R0:W-:Y:S01]  /*8770*/  @P6 STG.E desc[UR32][R12.64+0x80], R10 ;  /* 0x0000800a0c006986 */ /* 0x0001e2000c101920 */
[----:B------:R-:W-:Y:S02]  /*8780*/  ISETP.LT.AND P4, PT, R0, UR8, P0 ;  /* 0x0000000800007c0c */ /* 0x000fe40008781270 */
[----:B------:R-:W-:Y:S01]  /*8790*/  ISETP.LT.AND P0, PT, R68, UR8, P0 ;  /* 0x0000000844007c0c */ /* 0x000fe20008701270 */
[----:B---3--:R-:W-:Y:S01]  /*87a0*/  FMUL R8, R8, UR34 ;  /* 0x0000002208087c20 */ /* 0x008fe20008400000 */
[----:B------:R-:W-:Y:S01]  /*87b0*/  IADD3 R6, P6, R6, UR4, RZ ;  /* 0x0000000406067c10 */ /* 0x000fe2000ffde0ff */
[----:B------:R0:W-:Y:S01]  /*87c0*/  @P5 STG.E desc[UR32][R12.64+0x100], R9 ;  /* 0x000100090c005986 */ /* 0x0001e2000c101920 */
[----:B----4-:R-:W-:-:S02]  /*87d0*/  FMUL R5, R5, UR34 ;  /* 0x0000002205057c20 */ /* 0x010fc40008400000 */
[----:B------:R-:W-:Y:S01]  /*87e0*/  IADD3.X R7, R7, UR5, RZ, P6, !PT ;  /* 0x0000000507077c10 */ /* 0x000fe2000b7fe4ff */
[----:B-----5:R-:W-:-:S04]  /*87f0*/  FMUL R4, R4, UR34 ;  /* 0x0000002204047c20 */ /* 0x020fc80008400000 */
[----:B------:R0:W-:Y:S01]  /*8800*/  @P4 STG.E desc[UR32][R12.64+0x180], R8 ;  /* 0x000180080c004986 */ /* 0x0001e2000c101920 */
[----:B------:R-:W-:-:S03]  /*8810*/  FMUL R3, R3, UR34 ;  /* 0x0000002203037c20 */ /* 0x000fc60008400000 */
[----:B------:R0:W-:Y:S01]  /*8820*/  @P3 STG.E desc[UR32][R6.64], R5 ;  /* 0x0000000506003986 */ /* 0x0001e2000c101920 */
[----:B------:R-:W-:-:S03]  /*8830*/  FMUL R2, R2, UR34 ;  /* 0x0000002202027c20 */ /* 0x000fc60008400000 */
[----:B------:R0:W-:Y:S04]  /*8840*/  @P2 STG.E desc[UR32][R6.64+0x80], R4 ;  /* 0x0000800406002986 */ /* 0x0001e8000c101920 */
[----:B------:R0:W-:Y:S04]  /*8850*/  @P1 STG.E desc[UR32][R6.64+0x100], R3 ;  /* 0x0001000306001986 */ /* 0x0001e8000c101920 */
[----:B------:R0:W-:Y:S02]  /*8860*/  @P0 STG.E desc[UR32][R6.64+0x180], R2 ;  /* 0x0001800206000986 */ /* 0x0001e4000c101920 */
.L_x_24:
[----:B------:R-:W-:Y:S05]  /*8870*/  BSYNC B0 ;  /* 0x0000000000007941 */ /* 0x000fea0003800000 */
.L_x_22:
[----:B------:R-:W-:Y:S02]  /*8880*/  ULDC UR4, c[0x0][0x14] ;  /* 0x0000050000047ab9 */ /* 0x000fe40000000800 */
[----:B------:R-:W-:-:S03]  /*8890*/  UIADD3 UR26, UR4, UR26, URZ ;  /* 0x0000001a041a7290 */ /* 0x000fc6000fffe03f */
[----:B------:R-:W-:Y:S02]  /*88a0*/  ULDC UR4, c[0x0][0x340] ;  /* 0x0000d00000047ab9 */ /* 0x000fe40000000800 */
[----:B------:R-:W-:-:S06]  /*88b0*/  UISETP.GE.AND UP0, UPT, UR26, UR4, UPT ;  /* 0x000000041a00728c */ /* 0x000fcc000bf06270 */
[----:B------:R-:W-:-:S13]  /*88c0*/  PLOP3.LUT P0, PT, PT, PT, UP0, 0x80, 0x0 ;  /* 0x000000000000781c */ /* 0x000fda0003f0f008 */
[----:B------:R-:W-:Y:S05]  /*88d0*/  @P0 BRA `(.L_x_25) ;  /* 0x0000000000040947 */ /* 0x000fea0003800000 */
[----:B------:R-:W-:Y:S05]  /*88e0*/  BRA `(.L_x_26) ;  /* 0xffffff7800bc7947 */ /* 0x000fea000383ffff */
.L_x_25:
[----:B------:R-:W-:Y:S05]  /*88f0*/  EXIT ;  /* 0x000000000000794d */ /* 0x000fea0003800000 */
.L_x_27:
        /* <DEDUP_REMOVED lines=16> */
.L_x_29:


//--------------------- .nv.shared._ZN7cutlass6KernelINS_4gemm6kernel11GemmBatchedINS1_11threadblock12MmaPipelinedINS1_9GemmShapeILi128ELi128ELi8EEENS_9transform11threadblock22PredicatedTileIteratorINS_11MatrixShapeILi128ELi8EEEfNS_6layout8RowMajorELi1ENS8_30PitchLinearStripminedThreadMapINS_16PitchLinearShapeILi8ELi128EEELi256ELi1EEELi1ELb0ENSD_9NoPermuteEEENS9_19RegularTileIteratorISC_fNSD_11ColumnMajorELi1ENS8_33TransposePitchLinearThreadMapSimtISI_EELi4EEENSA_INSB_ILi8ELi128EEEfSE_Li0ENSF_INSG_ILi128ELi8EEELi256ELi1EEELi1ELb0ESJ_EENSL_ISQ_fSE_Li0ESS_Li4EEEfSE_NS4_9MmaPolicyINS1_4warp7MmaSimtINS6_ILi32ELi64ELi8EEEfSM_fSE_fSE_NSW_13MmaSimtPolicyINSB_ILi4ELi8EEENSD_19RowMajorInterleavedILi2EEENS6_ILi4ELi4ELi1EEEEELi1ELNS_16ComplexTransformE0ELS15_0EbEENSB_ILi4ELi0EEENSB_ILi0ELi0EEELi1EEENS_21NumericArrayConverterIffLi4ELNS_15FloatRoundStyleE2ENS8_6thread14UnaryTransform8IdentityEEES1F_bEENS_8epilogue11threadblock8EpilogueIS7_S16_Li1ENS1I_22PredicatedTileIteratorINS1I_26OutputTileOptimalThreadMapINS1I_15OutputTileShapeILi128ELi1ELi4ELi4ELi1EEENS1M_ILi1ELi4ELi2ELi1ELi8EEELi256ELi1ELi32EEEfLb0ESJ_Lb0EEENS1H_4warp20FragmentIteratorSimtISY_NS1_6thread3MmaINS6_ILi8ELi8ELi1EEEfSM_fSE_fSE_NS_4arch13OpMultiplyAddEbEESE_S14_EENS1R_16TileIteratorSimtISY_S1Y_fSE_S14_EENS1I_18SharedLoadIteratorINS1P_18CompactedThreadMapEfLi4EEENS1H_6thread17LinearCombinationIfLi1EffLNS25_9ScaleType4KindE0ELS1B_2EfEENSB_ILi0ELi17EEELi1ELi1EEENS4_37GemmBatchedIdentityThreadblockSwizzleEEEEEvNT_6ParamsE --------------------------
	.section	.nv.shared._ZN7cutlass6KernelINS_4gemm6kernel11GemmBatchedINS1_11threadblock12MmaPipelinedINS1_9GemmShapeILi128ELi128ELi8EEENS_9transform11threadblock22PredicatedTileIteratorINS_11MatrixShapeILi128ELi8EEEfNS_6layout8RowMajorELi1ENS8_30PitchLinearStripminedThreadMapINS_16PitchLinearShapeILi8ELi128EEELi256ELi1EEELi1ELb0ENSD_9NoPermuteEEENS9_19RegularTileIteratorISC_fNSD_11ColumnMajorELi1ENS8_33TransposePitchLinearThreadMapSimtISI_EELi4EEENSA_INSB_ILi8ELi128EEEfSE_Li0ENSF_INSG_ILi128ELi8EEELi256ELi1EEELi1ELb0ESJ_EENSL_ISQ_fSE_Li0ESS_Li4EEEfSE_NS4_9MmaPolicyINS1_4warp7MmaSimtINS6_ILi32ELi64ELi8EEEfSM_fSE_fSE_NSW_13MmaSimtPolicyINSB_ILi4ELi8EEENSD_19RowMajorInterleavedILi2EEENS6_ILi4ELi4ELi1EEEEELi1ELNS_16ComplexTransformE0ELS15_0EbEENSB_ILi4ELi0EEENSB_ILi0ELi0EEELi1EEENS_21NumericArrayConverterIffLi4ELNS_15FloatRoundStyleE2ENS8_6thread14UnaryTransform8IdentityEEES1F_bEENS_8epilogue11threadblock8EpilogueIS7_S16_Li1ENS1I_22PredicatedTileIteratorINS1I_26OutputTileOptimalThreadMapINS1I_15OutputTileShapeILi128ELi1ELi4ELi4ELi1EEENS1M_ILi1ELi4ELi2ELi1ELi8EEELi256ELi1ELi32EEEfLb0ESJ_Lb0EEENS1H_4warp20FragmentIteratorSimtISY_NS1_6thread3MmaINS6_ILi8ELi8ELi1EEEfSM_fSE_fSE_NS_4arch13OpMultiplyAddEbEESE_S14_EENS1R_16TileIteratorSimtISY_S1Y_fSE_S14_EENS1I_18SharedLoadIteratorINS1P_18CompactedThreadMapEfLi4EEENS1H_6thread17LinearCombinationIfLi1EffLNS25_9ScaleType4KindE0ELS1B_2EfEENSB_ILi0ELi17EEELi1ELi1EEENS4_37GemmBatchedIdentityThreadblockSwizzleEEEEEvNT_6ParamsE,"aw",@nobits
	.sectionflags	@""
	.align	16
	.zero		1024


//--------------------- .nv.shared.reserved.0     --------------------------
	.section	.nv.shared.reserved.0,"aw",@nobits
	.weak		__nv_reservedSMEM_offset_0_alias
	.size		__nv_reservedSMEM_offset_0_alias, 0, 0
	.other		__nv_reservedSMEM_offset_0_alias,@"STO_CUDA_RESERVED_SHARED STV_DEFAULT"
__nv_reservedSMEM_offset_0_alias:
	.zero		0


//--------------------- .nv.global                --------------------------
	.section	.nv.global,"aw",@nobits
.nv.global:
	.type		_ZN34_INTERNAL_9c8bb700_4_k_cu_4c0907c74cute1_E,@object
	.size		_ZN34_INTERNAL_9c8bb700_4_k_cu_4c0907c74cute1_E,(_ZN34_INTERNAL_9c8bb700_4_k_cu_4c0907c74cuda3std3__45__cpo6cbeginE - _ZN34_INTERNAL_9c8bb700_4_k_cu_4c0907c74cute1_E)
_ZN34_INTERNAL_9c8bb700_4_k_cu_4c0907c74cute1_E:
	.zero		1
	.type		_ZN34_INTERNAL_9c8bb700_4_k_cu_4c0907c74cuda3std3__45__cpo6cbeginE,@object
	.size		_ZN34_INTERNAL_9c8bb700_4_k_cu_4c0907c74cuda3std3__45__cpo6cbeginE,(_ZN34_INTERNAL_9c8bb700_4_k_cu_4c0907c74cuda3std3__48in_placeE - _ZN34_INTERNAL_9c8bb700_4_k_cu_4c0907c74cuda3std3__45__cpo6cbeginE)
_ZN34_INTERNAL_9c8bb700_4_k_cu_4c0907c74cuda3std3__45__cpo6cbeginE:
	.zero		1
	.type		_ZN34_INTERNAL_9c8bb700_4_k_cu_4c0907c74cuda3std3__48in_placeE,@object
	.size		_ZN34_INTERNAL_9c8bb700_4_k_cu_4c0907c74cuda3std3__48in_placeE,(_ZN34_INTERNAL_9c8bb700_4_k_cu_4c0907c74cuda3std6ranges3__45__cpo9iter_moveE - _ZN34_INTERNAL_9c8bb700_4_k_cu_4c0907c74cuda3std3__48in_placeE)
_ZN34_INTERNAL_9c8bb700_4_k_cu_4c0907c74cuda3std3__48in_placeE:
	.zero		1
	.type		_ZN34_INTERNAL_9c8bb700_4_k_cu_4c0907c74cuda3std6ranges3__45__cpo9iter_moveE,@object
	.size		_ZN34_INTERNAL_9c8bb700_4_k_cu_4c0907c74cuda3std6ranges3__45__cpo9iter_moveE,(_ZN34_INTERNAL_9c8bb700_4_k_cu_4c0907c74cuda3std3__45__cpo5beginE - _ZN34_INTERNAL_9c8bb700_4_k_cu_4c0907c74cuda3std6ranges3__45__cpo9iter_moveE)
_ZN34_INTERNAL_9c8bb700_4_k_cu_4c0907c74cuda3std6ranges3__45__cpo9iter_moveE:
	.zero		1
	.type		_ZN34_INTERNAL_9c8bb700_4_k_cu_4c0907c74cuda3std3__45__cpo5beginE,@object
	.size		_ZN34_INTERNAL_9c8bb700_4_k_cu_4c0907c74cuda3std3__45__cpo5beginE,(_ZN34_INTERNAL_9c8bb700_4_k_cu_4c0907c74cuda3std3__436_GLOBAL__N__9c8bb700_4_k_cu_4c0907c76ignoreE - _ZN34_INTERNAL_9c8bb700_4_k_cu_4c0907c74cuda3std3__45__cpo5beginE)
_ZN34_INTERNAL_9c8bb700_4_k_cu_4c0907c74cuda3std3__45__cpo5beginE:
	.zero		1
	.type		_ZN34_INTERNAL_9c8bb700_4_k_cu_4c0907c74cuda3std3__436_GLOBAL__N__9c8bb700_4_k_cu_4c0907c76ignoreE,@object
	.size		_ZN34_INTERNAL_9c8bb700_4_k_cu_4c0907c74cuda3std3__436_GLOBAL__N__9c8bb700_4_k_cu_4c0907c76ignoreE,(_ZN34_INTERNAL_9c8bb700_4_k_cu_4c0907c74cute7productE - _ZN34_INTERNAL_9c8bb700_4_k_cu_4c0907c74cuda3std3__436_GLOBAL__N__9c8bb700_4_k_cu_4c0907c76ignoreE)
_ZN34_INTERNAL_9c8bb700_4_k_cu_4c0907c74cuda3std3__436_GLOBAL__N__9c8bb700_4_k_cu_4c0907c76ignoreE:
	.zero		1
	.type		_ZN34_INTERNAL_9c8bb700_4_k_cu_4c0907c74cute7productE,@object
	.size		_ZN34_INTERNAL_9c8bb700_4_k_cu_4c0907c74cute7productE,(_ZN34_INTERNAL_9c8bb700_4_k_cu_4c0907c74cuda3std3__45__cpo3endE - _ZN34_INTERNAL_9c8bb700_4_k_cu_4c0907c74cute7productE)
_ZN34_INTERNAL_9c8bb700_4_k_cu_4c0907c74cute7productE:
	.zero		1
	.type		_ZN34_INTERNAL_9c8bb700_4_k_cu_4c0907c74cuda3std3__45__cpo3endE,@object
	.size		_ZN34_INTERNAL_9c8bb700_4_k_cu_4c0907c74cuda3std3__45__cpo3endE,(_ZN34_INTERNAL_9c8bb700_4_k_cu_4c0907c74cuda3std3__419piecewise_constructE - _ZN34_INTERNAL_9c8bb700_4_k_cu_4c0907c74cuda3std3__45__cpo3endE)
_ZN34_INTERNAL_9c8bb700_4_k_cu_4c0907c74cuda3std3__45__cpo3endE:
	.zero		1
	.type		_ZN34_INTERNAL_9c8bb700_4_k_cu_4c0907c74cuda3std3__419piecewise_constructE,@object
	.size		_ZN34_INTERNAL_9c8bb700_4_k_cu_4c0907c74cuda3std3__419piecewise_constructE,(_ZN34_INTERNAL_9c8bb700_4_k_cu_4c0907c74cuda3std3__45__cpo4cendE - _ZN34_INTERNAL_9c8bb700_4_k_cu_4c0907c74cuda3std3__419piecewise_constructE)
_ZN34_INTERNAL_9c8bb700_4_k_cu_4c0907c74cuda3std3__419piecewise_constructE:
	.zero		1
	.type		_ZN34_INTERNAL_9c8bb700_4_k_cu_4c0907c74cuda3std3__45__cpo4cendE,@object
	.size		_ZN34_INTERNAL_9c8bb700_4_k_cu_4c0907c74cuda3std3__45__cpo4cendE,(_ZN34_INTERNAL_9c8bb700_4_k_cu_4c0907c74cuda3std6ranges3__45__cpo4swapE - _ZN34_INTERNAL_9c8bb700_4_k_cu_4c0907c74cuda3std3__45__cpo4cendE)
_ZN34_INTERNAL_9c8bb700_4_k_cu_4c0907c74cuda3std3__45__cpo4cendE:
	.zero		1
	.type		_ZN34_INTERNAL_9c8bb700_4_k_cu_4c0907c74cuda3std6ranges3__45__cpo4swapE,@object
	.size		_ZN34_INTERNAL_9c8bb700_4_k_cu_4c0907c74cuda3std6ranges3__45__cpo4swapE,(.L_7 - _ZN34_INTERNAL_9c8bb700_4_k_cu_4c0907c74cuda3std6ranges3__45__cpo4swapE)
_ZN34_INTERNAL_9c8bb700_4_k_cu_4c0907c74cuda3std6ranges3__45__cpo4swapE:
	.zero		1
.L_7:


//--------------------- .nv.shared._ZN7cutlass6KernelINS_4gemm6kernel9GemmArrayINS1_11threadblock12MmaPipelinedINS1_9GemmShapeILi128ELi128ELi8EEENS_9transform11threadblock22PredicatedTileIteratorINS_11MatrixShapeILi128ELi8EEEfNS_6layout8RowMajorELi1ENS8_30PitchLinearStripminedThreadMapINS_16PitchLinearShapeILi8ELi128EEELi256ELi1EEELi1ELb0ENSD_9NoPermuteEEENS9_19RegularTileIteratorISC_fNSD_11ColumnMajorELi1ENS8_33TransposePitchLinearThreadMapSimtISI_EELi4EEENSA_INSB_ILi8ELi128EEEfSE_Li0ENSF_INSG_ILi128ELi8EEELi256ELi1EEELi1ELb0ESJ_EENSL_ISQ_fSE_Li0ESS_Li4EEEfSE_NS4_9MmaPolicyINS1_4warp7MmaSimtINS6_ILi32ELi64ELi8EEEfSM_fSE_fSE_NSW_13MmaSimtPolicyINSB_ILi4ELi8EEENSD_19RowMajorInterleavedILi2EEENS6_ILi4ELi4ELi1EEEEELi1ELNS_16ComplexTransformE0ELS15_0EbEENSB_ILi4ELi0EEENSB_ILi0ELi0EEELi1EEENS_21NumericArrayConverterIffLi4ELNS_15FloatRoundStyleE2ENS8_6thread14UnaryTransform8IdentityEEES1F_bEENS_8epilogue11threadblock8EpilogueIS7_S16_Li1ENS1I_22PredicatedTileIteratorINS1I_26OutputTileOptimalThreadMapINS1I_15OutputTileShapeILi128ELi1ELi4ELi4ELi1EEENS1M_ILi1ELi4ELi2ELi1ELi8EEELi256ELi1ELi32EEEfLb0ESJ_Lb0EEENS1H_4warp20FragmentIteratorSimtISY_NS1_6thread3MmaINS6_ILi8ELi8ELi1EEEfSM_fSE_fSE_NS_4arch13OpMultiplyAddEbEESE_S14_EENS1R_16TileIteratorSimtISY_S1Y_fSE_S14_EENS1I_18SharedLoadIteratorINS1P_18CompactedThreadMapEfLi4EEENS1H_6thread17LinearCombinationIfLi1EffLNS25_9ScaleType4KindE0ELS1B_2EfEENSB_ILi0ELi17EEELi1ELi1EEENS4_37GemmBatchedIdentityThreadblockSwizzleEEEEEvNT_6ParamsE --------------------------
	.section	.nv.shared._ZN7cutlass6KernelINS_4gemm6kernel9GemmArrayINS1_11threadblock12MmaPipelinedINS1_9GemmShapeILi128ELi128ELi8EEENS_9transform11threadblock22PredicatedTileIteratorINS_11MatrixShapeILi128ELi8EEEfNS_6layout8RowMajorELi1ENS8_30PitchLinearStripminedThreadMapINS_16PitchLinearShapeILi8ELi128EEELi256ELi1EEELi1ELb0ENSD_9NoPermuteEEENS9_19RegularTileIteratorISC_fNSD_11ColumnMajorELi1ENS8_33TransposePitchLinearThreadMapSimtISI_EELi4EEENSA_INSB_ILi8ELi128EEEfSE_Li0ENSF_INSG_ILi128ELi8EEELi256ELi1EEELi1ELb0ESJ_EENSL_ISQ_fSE_Li0ESS_Li4EEEfSE_NS4_9MmaPolicyINS1_4warp7MmaSimtINS6_ILi32ELi64ELi8EEEfSM_fSE_fSE_NSW_13MmaSimtPolicyINSB_ILi4ELi8EEENSD_19RowMajorInterleavedILi2EEENS6_ILi4ELi4ELi1EEEEELi1ELNS_16ComplexTransformE0ELS15_0EbEENSB_ILi4ELi0EEENSB_ILi0ELi0EEELi1EEENS_21NumericArrayConverterIffLi4ELNS_15FloatRoundStyleE2ENS8_6thread14UnaryTransform8IdentityEEES1F_bEENS_8epilogue11threadblock8EpilogueIS7_S16_Li1ENS1I_22PredicatedTileIteratorINS1I_26OutputTileOptimalThreadMapINS1I_15OutputTileShapeILi128ELi1ELi4ELi4ELi1EEENS1M_ILi1ELi4ELi2ELi1ELi8EEELi256ELi1ELi32EEEfLb0ESJ_Lb0EEENS1H_4warp20FragmentIteratorSimtISY_NS1_6thread3MmaINS6_ILi8ELi8ELi1EEEfSM_fSE_fSE_NS_4arch13OpMultiplyAddEbEESE_S14_EENS1R_16TileIteratorSimtISY_S1Y_fSE_S14_EENS1I_18SharedLoadIteratorINS1P_18CompactedThreadMapEfLi4EEENS1H_6thread17LinearCombinationIfLi1EffLNS25_9ScaleType4KindE0ELS1B_2EfEENSB_ILi0ELi17EEELi1ELi1EEENS4_37GemmBatchedIdentityThreadblockSwizzleEEEEEvNT_6ParamsE,"aw",@nobits
	.sectionflags	@""
	.align	16
	.zero		1024


//--------------------- .nv.constant0._ZN7cutlass6KernelINS_4gemm6kernel11GemmBatchedINS1_11threadblock12MmaPipelinedINS1_9GemmShapeILi128ELi128ELi8EEENS_9transform11threadblock22PredicatedTileIteratorINS_11MatrixShapeILi128ELi8EEEfNS_6layout8RowMajorELi1ENS8_30PitchLinearStripminedThreadMapINS_16PitchLinearShapeILi8ELi128EEELi256ELi1EEELi1ELb0ENSD_9NoPermuteEEENS9_19RegularTileIteratorISC_fNSD_11ColumnMajorELi1ENS8_33TransposePitchLinearThreadMapSimtISI_EELi4EEENSA_INSB_ILi8ELi128EEEfSE_Li0ENSF_INSG_ILi128ELi8EEELi256ELi1EEELi1ELb0ESJ_EENSL_ISQ_fSE_Li0ESS_Li4EEEfSE_NS4_9MmaPolicyINS1_4warp7MmaSimtINS6_ILi32ELi64ELi8EEEfSM_fSE_fSE_NSW_13MmaSimtPolicyINSB_ILi4ELi8EEENSD_19RowMajorInterleavedILi2EEENS6_ILi4ELi4ELi1EEEEELi1ELNS_16ComplexTransformE0ELS15_0EbEENSB_ILi4ELi0EEENSB_ILi0ELi0EEELi1EEENS_21NumericArrayConverterIffLi4ELNS_15FloatRoundStyleE2ENS8_6thread14UnaryTransform8IdentityEEES1F_bEENS_8epilogue11threadblock8EpilogueIS7_S16_Li1ENS1I_22PredicatedTileIteratorINS1I_26OutputTileOptimalThreadMapINS1I_15OutputTileShapeILi128ELi1ELi4ELi4ELi1EEENS1M_ILi1ELi4ELi2ELi1ELi8EEELi256ELi1ELi32EEEfLb0ESJ_Lb0EEENS1H_4warp20FragmentIteratorSimtISY_NS1_6thread3MmaINS6_ILi8ELi8ELi1EEEfSM_fSE_fSE_NS_4arch13OpMultiplyAddEbEESE_S14_EENS1R_16TileIteratorSimtISY_S1Y_fSE_S14_EENS1I_18SharedLoadIteratorINS1P_18CompactedThreadMapEfLi4EEENS1H_6thread17LinearCombinationIfLi1EffLNS25_9ScaleType4KindE0ELS1B_2EfEENSB_ILi0ELi17EEELi1ELi1EEENS4_37GemmBatchedIdentityThreadblockSwizzleEEEEEvNT_6ParamsE --------------------------
	.section	.nv.constant0._ZN7cutlass6KernelINS_4gemm6kernel11GemmBatchedINS1_11threadblock12MmaPipelinedINS1_9GemmShapeILi128ELi128ELi8EEENS_9transform11threadblock22PredicatedTileIteratorINS_11MatrixShapeILi128ELi8EEEfNS_6layout8RowMajorELi1ENS8_30PitchLinearStripminedThreadMapINS_16PitchLinearShapeILi8ELi128EEELi256ELi1EEELi1ELb0ENSD_9NoPermuteEEENS9_19RegularTileIteratorISC_fNSD_11ColumnMajorELi1ENS8_33TransposePitchLinearThreadMapSimtISI_EELi4EEENSA_INSB_ILi8ELi128EEEfSE_Li0ENSF_INSG_ILi128ELi8EEELi256ELi1EEELi1ELb0ESJ_EENSL_ISQ_fSE_Li0ESS_Li4EEEfSE_NS4_9MmaPolicyINS1_4warp7MmaSimtINS6_ILi32ELi64ELi8EEEfSM_fSE_fSE_NSW_13MmaSimtPolicyINSB_ILi4ELi8EEENSD_19RowMajorInterleavedILi2EEENS6_ILi4ELi4ELi1EEEEELi1ELNS_16ComplexTransformE0ELS15_0EbEENSB_ILi4ELi0EEENSB_ILi0ELi0EEELi1EEENS_21NumericArrayConverterIffLi4ELNS_15FloatRoundStyleE2ENS8_6thread14UnaryTransform8IdentityEEES1F_bEENS_8epilogue11threadblock8EpilogueIS7_S16_Li1ENS1I_22PredicatedTileIteratorINS1I_26OutputTileOptimalThreadMapINS1I_15OutputTileShapeILi128ELi1ELi4ELi4ELi1EEENS1M_ILi1ELi4ELi2ELi1ELi8EEELi256ELi1ELi32EEEfLb0ESJ_Lb0EEENS1H_4warp20FragmentIteratorSimtISY_NS1_6thread3MmaINS6_ILi8ELi8ELi1EEEfSM_fSE_fSE_NS_4arch13OpMultiplyAddEbEESE_S14_EENS1R_16TileIteratorSimtISY_S1Y_fSE_S14_EENS1I_18SharedLoadIteratorINS1P_18CompactedThreadMapEfLi4EEENS1H_6thread17LinearCombinationIfLi1EffLNS25_9ScaleType4KindE0ELS1B_2EfEENSB_ILi0ELi17EEELi1ELi1EEENS4_37GemmBatchedIdentityThreadblockSwizzleEEEEEvNT_6ParamsE,"a",@progbits
	.sectionflags	@""
	.align	4
.nv.constant0._ZN7cutlass6KernelINS_4gemm6kernel11GemmBatchedINS1_11threadblock12MmaPipelinedINS1_9GemmShapeILi128ELi128ELi8EEENS_9transform11threadblock22PredicatedTileIteratorINS_11MatrixShapeILi128ELi8EEEfNS_6layout8RowMajorELi1ENS8_30PitchLinearStripminedThreadMapINS_16PitchLinearShapeILi8ELi128EEELi256ELi1EEELi1ELb0ENSD_9NoPermuteEEENS9_19RegularTileIteratorISC_fNSD_11ColumnMajorELi1ENS8_33TransposePitchLinearThreadMapSimtISI_EELi4EEENSA_INSB_ILi8ELi128EEEfSE_Li0ENSF_INSG_ILi128ELi8EEELi256ELi1EEELi1ELb0ESJ_EENSL_ISQ_fSE_Li0ESS_Li4EEEfSE_NS4_9MmaPolicyINS1_4warp7MmaSimtINS6_ILi32ELi64ELi8EEEfSM_fSE_fSE_NSW_13MmaSimtPolicyINSB_ILi4ELi8EEENSD_19RowMajorInterleavedILi2EEENS6_ILi4ELi4ELi1EEEEELi1ELNS_16ComplexTransformE0ELS15_0EbEENSB_ILi4ELi0EEENSB_ILi0ELi0EEELi1EEENS_21NumericArrayConverterIffLi4ELNS_15FloatRoundStyleE2ENS8_6thread14UnaryTransform8IdentityEEES1F_bEENS_8epilogue11threadblock8EpilogueIS7_S16_Li1ENS1I_22PredicatedTileIteratorINS1I_26OutputTileOptimalThreadMapINS1I_15OutputTileShapeILi128ELi1ELi4ELi4ELi1EEENS1M_ILi1ELi4ELi2ELi1ELi8EEELi256ELi1ELi32EEEfLb0ESJ_Lb0EEENS1H_4warp20FragmentIteratorSimtISY_NS1_6thread3MmaINS6_ILi8ELi8ELi1EEEfSM_fSE_fSE_NS_4arch13OpMultiplyAddEbEESE_S14_EENS1R_16TileIteratorSimtISY_S1Y_fSE_S14_EENS1I_18SharedLoadIteratorINS1P_18CompactedThreadMapEfLi4EEENS1H_6thread17LinearCombinationIfLi1EffLNS25_9ScaleType4KindE0ELS1B_2EfEENSB_ILi0ELi17EEELi1ELi1EEENS4_37GemmBatchedIdentityThreadblockSwizzleEEEEEvNT_6ParamsE:
	.zero		896


//--------------------- .nv.constant0._ZN7cutlass6KernelINS_4gemm6kernel9GemmArrayINS1_11threadblock12MmaPipelinedINS1_9GemmShapeILi128ELi128ELi8EEENS_9transform11threadblock22PredicatedTileIteratorINS_11MatrixShapeILi128ELi8EEEfNS_6layout8RowMajorELi1ENS8_30PitchLinearStripminedThreadMapINS_16PitchLinearShapeILi8ELi128EEELi256ELi1EEELi1ELb0ENSD_9NoPermuteEEENS9_19RegularTileIteratorISC_fNSD_11ColumnMajorELi1ENS8_33TransposePitchLinearThreadMapSimtISI_EELi4EEENSA_INSB_ILi8ELi128EEEfSE_Li0ENSF_INSG_ILi128ELi8EEELi256ELi1EEELi1ELb0ESJ_EENSL_ISQ_fSE_Li0ESS_Li4EEEfSE_NS4_9MmaPolicyINS1_4warp7MmaSimtINS6_ILi32ELi64ELi8EEEfSM_fSE_fSE_NSW_13MmaSimtPolicyINSB_ILi4ELi8EEENSD_19RowMajorInterleavedILi2EEENS6_ILi4ELi4ELi1EEEEELi1ELNS_16ComplexTransformE0ELS15_0EbEENSB_ILi4ELi0EEENSB_ILi0ELi0EEELi1EEENS_21NumericArrayConverterIffLi4ELNS_15FloatRoundStyleE2ENS8_6thread14UnaryTransform8IdentityEEES1F_bEENS_8epilogue11threadblock8EpilogueIS7_S16_Li1ENS1I_22PredicatedTileIteratorINS1I_26OutputTileOptimalThreadMapINS1I_15OutputTileShapeILi128ELi1ELi4ELi4ELi1EEENS1M_ILi1ELi4ELi2ELi1ELi8EEELi256ELi1ELi32EEEfLb0ESJ_Lb0EEENS1H_4warp20FragmentIteratorSimtISY_NS1_6thread3MmaINS6_ILi8ELi8ELi1EEEfSM_fSE_fSE_NS_4arch13OpMultiplyAddEbEESE_S14_EENS1R_16TileIteratorSimtISY_S1Y_fSE_S14_EENS1I_18SharedLoadIteratorINS1P_18CompactedThreadMapEfLi4EEENS1H_6thread17LinearCombinationIfLi1EffLNS25_9ScaleType4KindE0ELS1B_2EfEENSB_ILi0ELi17EEELi1ELi1EEENS4_37GemmBatchedIdentityThreadblockSwizzleEEEEEvNT_6ParamsE --------------------------
	.section	.nv.constant0._ZN7cutlass6KernelINS_4gemm6kernel9GemmArrayINS1_11threadblock12MmaPipelinedINS1_9GemmShapeILi128ELi128ELi8EEENS_9transform11threadblock22PredicatedTileIteratorINS_11MatrixShapeILi128ELi8EEEfNS_6layout8RowMajorELi1ENS8_30PitchLinearStripminedThreadMapINS_16PitchLinearShapeILi8ELi128EEELi256ELi1EEELi1ELb0ENSD_9NoPermuteEEENS9_19RegularTileIteratorISC_fNSD_11ColumnMajorELi1ENS8_33TransposePitchLinearThreadMapSimtISI_EELi4EEENSA_INSB_ILi8ELi128EEEfSE_Li0ENSF_INSG_ILi128ELi8EEELi256ELi1EEELi1ELb0ESJ_EENSL_ISQ_fSE_Li0ESS_Li4EEEfSE_NS4_9MmaPolicyINS1_4warp7MmaSimtINS6_ILi32ELi64ELi8EEEfSM_fSE_fSE_NSW_13MmaSimtPolicyINSB_ILi4ELi8EEENSD_19RowMajorInterleavedILi2EEENS6_ILi4ELi4ELi1EEEEELi1ELNS_16ComplexTransformE0ELS15_0EbEENSB_ILi4ELi0EEENSB_ILi0ELi0EEELi1EEENS_21NumericArrayConverterIffLi4ELNS_15FloatRoundStyleE2ENS8_6thread14UnaryTransform8IdentityEEES1F_bEENS_8epilogue11threadblock8EpilogueIS7_S16_Li1ENS1I_22PredicatedTileIteratorINS1I_26OutputTileOptimalThreadMapINS1I_15OutputTileShapeILi128ELi1ELi4ELi4ELi1EEENS1M_ILi1ELi4ELi2ELi1ELi8EEELi256ELi1ELi32EEEfLb0ESJ_Lb0EEENS1H_4warp20FragmentIteratorSimtISY_NS1_6thread3MmaINS6_ILi8ELi8ELi1EEEfSM_fSE_fSE_NS_4arch13OpMultiplyAddEbEESE_S14_EENS1R_16TileIteratorSimtISY_S1Y_fSE_S14_EENS1I_18SharedLoadIteratorINS1P_18CompactedThreadMapEfLi4EEENS1H_6thread17LinearCombinationIfLi1EffLNS25_9ScaleType4KindE0ELS1B_2EfEENSB_ILi0ELi17EEELi1ELi1EEENS4_37GemmBatchedIdentityThreadblockSwizzleEEEEEvNT_6ParamsE,"a",@progbits
	.sectionflags	@""
	.align	4
.nv.constant0._ZN7cutlass6KernelINS_4gemm6kernel9GemmArrayINS1_11threadblock12MmaPipelinedINS1_9GemmShapeILi128ELi128ELi8EEENS_9transform11threadblock22PredicatedTileIteratorINS_11MatrixShapeILi128ELi8EEEfNS_6layout8RowMajorELi1ENS8_30PitchLinearStripminedThreadMapINS_16PitchLinearShapeILi8ELi128EEELi256ELi1EEELi1ELb0ENSD_9NoPermuteEEENS9_19RegularTileIteratorISC_fNSD_11ColumnMajorELi1ENS8_33TransposePitchLinearThreadMapSimtISI_EELi4EEENSA_INSB_ILi8ELi128EEEfSE_Li0ENSF_INSG_ILi128ELi8EEELi256ELi1EEELi1ELb0ESJ_EENSL_ISQ_fSE_Li0ESS_Li4EEEfSE_NS4_9MmaPolicyINS1_4warp7MmaSimtINS6_ILi32ELi64ELi8EEEfSM_fSE_fSE_NSW_13MmaSimtPolicyINSB_ILi4ELi8EEENSD_19RowMajorInterleavedILi2EEENS6_ILi4ELi4ELi1EEEEELi1ELNS_16ComplexTransformE0ELS15_0EbEENSB_ILi4ELi0EEENSB_ILi0ELi0EEELi1EEENS_21NumericArrayConverterIffLi4ELNS_15FloatRoundStyleE2ENS8_6thread14UnaryTransform8IdentityEEES1F_bEENS_8epilogue11threadblock8EpilogueIS7_S16_Li1ENS1I_22PredicatedTileIteratorINS1I_26OutputTileOptimalThreadMapINS1I_15OutputTileShapeILi128ELi1ELi4ELi4ELi1EEENS1M_ILi1ELi4ELi2ELi1ELi8EEELi256ELi1ELi32EEEfLb0ESJ_Lb0EEENS1H_4warp20FragmentIteratorSimtISY_NS1_6thread3MmaINS6_ILi8ELi8ELi1EEEfSM_fSE_fSE_NS_4arch13OpMultiplyAddEbEESE_S14_EENS1R_16TileIteratorSimtISY_S1Y_fSE_S14_EENS1I_18SharedLoadIteratorINS1P_18CompactedThreadMapEfLi4EEENS1H_6thread17LinearCombinationIfLi1EffLNS25_9ScaleType4KindE0ELS1B_2EfEENSB_ILi0ELi17EEELi1ELi1EEENS4_37GemmBatchedIdentityThreadblockSwizzleEEEEEvNT_6ParamsE:
	.zero		840


//--------------------- SYMBOLS --------------------------

	.type		.nv.reservedSmem.offset0,@object
	.size		.nv.reservedSmem.offset0,0x4
